	.target	sm_90a

	.elftype	@"ET_EXEC"


//--------------------- .note.nv.tkinfo           --------------------------
	.section	.note.nv.tkinfo,"",@"SHT_NOTE"
	.sectionflags	@"SHF_NOTE_NV_TKINFO"
	.tkinfo
        /*0018*/ 	.word	0x00000002
        /*0030*/ 	.string	""
        /*0030*/ 	.string	"ptxas"
        /*0030*/ 	.string	"Cuda compilation tools, release 13.0, V13.0.88"
        /*0030*/ 	.string	"Build cuda_13.0.r13.0/compiler.36424714_0"
        /*0030*/ 	.string	"-arch sm_90a -m 64 "



//--------------------- .note.nv.cuinfo           --------------------------
	.section	.note.nv.cuinfo,"",@"SHT_NOTE"
	.sectionflags	@"SHF_NOTE_NV_CUINFO"
        /*0018*/ 	.short	0x0002
        /*001a*/ 	.short	0x005a
        /*001c*/ 	.short	0x0082
	.zero		2


//--------------------- .nv.info                  --------------------------
	.section	.nv.info,"",@"SHT_CUDA_INFO"
	.align	4


	//----- nvinfo : EIATTR_REGCOUNT
	.align		4
        /*0000*/ 	.byte	0x04, 0x2f
        /*0002*/ 	.short	(.L_12 - .L_11)
	.align		4
.L_11:
        /*0004*/ 	.word	index@(_ZN7cutlass13device_kernelINS_4gemm6kernel13GemmUniversalIN4cute5tupleIJiiiiEEENS1_10collective13CollectiveMmaINS1_37MainloopSm90TmaGmmaWarpSpecializedFP8ILi22ENS5_IJNS4_1CILi1EEENSA_ILi2EEESB_EEENS1_35KernelTmaWarpSpecializedCooperativeEEENS5_IJNSA_ILi256EEENSA_ILi64EEENSA_ILi32EEEEEENS_12float_e5m2_tENS5_IJlSB_lEEESK_SL_NS4_8TiledMMAINS4_8MMA_AtomIJNS4_4SM904GMMA30MMA_64x64x32_F32E5M2E5M2_SS_TNILNSP_7ScaleInE1ELSR_1EEEEEENS4_6LayoutINS5_IJSC_SB_SB_EEENS5_IJSB_NSA_ILi0EEESW_EEEEENS5_IJNS4_10UnderscoreESZ_SZ_EEEEENS4_23SM90_TMA_LOAD_MULTICASTENS4_14ComposedLayoutINS4_7SwizzleILi1ELi4ELi3EEENS4_18smem_ptr_flag_bitsILi8EEENSU_INS5_IJNSA_ILi8EEESI_EEENS5_IJSI_SB_EEEEEEEvNS4_8identityENS4_13SM90_TMA_LOADES1C_vS1D_EENS_8epilogue10collective6detail29Sm90TmaWarpSpecializedAdapterINS1H_15DefaultEpilogueISK_SL_SL_NS1G_6thread17LinearCombinationISK_Li1EffLNS1L_9ScaleType4KindE0ELNS_15FloatRoundStyleE2ESK_EENS1_15EpilogueDefaultEEEEEvvEEEEvNT_6ParamsE)
        /*0008*/ 	.word	0x000000a8


	//----- nvinfo : EIATTR_FRAME_SIZE
	.align		4
.L_12:
        /*000c*/ 	.byte	0x04, 0x11
        /*000e*/ 	.short	(.L_14 - .L_13)
	.align		4
.L_13:
        /*0010*/ 	.word	index@(_ZN7cutlass13device_kernelINS_4gemm6kernel13GemmUniversalIN4cute5tupleIJiiiiEEENS1_10collective13CollectiveMmaINS1_37MainloopSm90TmaGmmaWarpSpecializedFP8ILi22ENS5_IJNS4_1CILi1EEENSA_ILi2EEESB_EEENS1_35KernelTmaWarpSpecializedCooperativeEEENS5_IJNSA_ILi256EEENSA_ILi64EEENSA_ILi32EEEEEENS_12float_e5m2_tENS5_IJlSB_lEEESK_SL_NS4_8TiledMMAINS4_8MMA_AtomIJNS4_4SM904GMMA30MMA_64x64x32_F32E5M2E5M2_SS_TNILNSP_7ScaleInE1ELSR_1EEEEEENS4_6LayoutINS5_IJSC_SB_SB_EEENS5_IJSB_NSA_ILi0EEESW_EEEEENS5_IJNS4_10UnderscoreESZ_SZ_EEEEENS4_23SM90_TMA_LOAD_MULTICASTENS4_14ComposedLayoutINS4_7SwizzleILi1ELi4ELi3EEENS4_18smem_ptr_flag_bitsILi8EEENSU_INS5_IJNSA_ILi8EEESI_EEENS5_IJSI_SB_EEEEEEEvNS4_8identityENS4_13SM90_TMA_LOADES1C_vS1D_EENS_8epilogue10collective6detail29Sm90TmaWarpSpecializedAdapterINS1H_15DefaultEpilogueISK_SL_SL_NS1G_6thread17LinearCombinationISK_Li1EffLNS1L_9ScaleType4KindE0ELNS_15FloatRoundStyleE2ESK_EENS1_15EpilogueDefaultEEEEEvvEEEEvNT_6ParamsE)
        /*0014*/ 	.word	0x00000000


	//----- nvinfo : EIATTR_MIN_STACK_SIZE
	.align		4
.L_14:
        /*0018*/ 	.byte	0x04, 0x12
        /*001a*/ 	.short	(.L_16 - .L_15)
	.align		4
.L_15:
        /*001c*/ 	.word	index@(_ZN7cutlass13device_kernelINS_4gemm6kernel13GemmUniversalIN4cute5tupleIJiiiiEEENS1_10collective13CollectiveMmaINS1_37MainloopSm90TmaGmmaWarpSpecializedFP8ILi22ENS5_IJNS4_1CILi1EEENSA_ILi2EEESB_EEENS1_35KernelTmaWarpSpecializedCooperativeEEENS5_IJNSA_ILi256EEENSA_ILi64EEENSA_ILi32EEEEEENS_12float_e5m2_tENS5_IJlSB_lEEESK_SL_NS4_8TiledMMAINS4_8MMA_AtomIJNS4_4SM904GMMA30MMA_64x64x32_F32E5M2E5M2_SS_TNILNSP_7ScaleInE1ELSR_1EEEEEENS4_6LayoutINS5_IJSC_SB_SB_EEENS5_IJSB_NSA_ILi0EEESW_EEEEENS5_IJNS4_10UnderscoreESZ_SZ_EEEEENS4_23SM90_TMA_LOAD_MULTICASTENS4_14ComposedLayoutINS4_7SwizzleILi1ELi4ELi3EEENS4_18smem_ptr_flag_bitsILi8EEENSU_INS5_IJNSA_ILi8EEESI_EEENS5_IJSI_SB_EEEEEEEvNS4_8identityENS4_13SM90_TMA_LOADES1C_vS1D_EENS_8epilogue10collective6detail29Sm90TmaWarpSpecializedAdapterINS1H_15DefaultEpilogueISK_SL_SL_NS1G_6thread17LinearCombinationISK_Li1EffLNS1L_9ScaleType4KindE0ELNS_15FloatRoundStyleE2ESK_EENS1_15EpilogueDefaultEEEEEvvEEEEvNT_6ParamsE)
        /*0020*/ 	.word	0x00000000
.L_16:


//--------------------- .nv.compat                --------------------------
	.section	.nv.compat,"",@"SHT_CUDA_COMPAT_INFO"
	.align	4
        /*0000*/ 	.byte	0x02, 0x09, 0x01, 0x00, 0x02, 0x02, 0x04, 0x00, 0x02, 0x05, 0x05, 0x00, 0x03, 0x07, 0x01, 0x01
        /*0010*/ 	.byte	0x02, 0x03, 0x01, 0x00, 0x02, 0x06, 0x01, 0x00, 0x04, 0x0b, 0x08, 0x00, 0x00, 0x00, 0x00, 0x00
        /*0020*/ 	.byte	0x00, 0x00, 0x00, 0x00


//--------------------- .nv.info._ZN7cutlass13device_kernelINS_4gemm6kernel13GemmUniversalIN4cute5tupleIJiiiiEEENS1_10collective13CollectiveMmaINS1_37MainloopSm90TmaGmmaWarpSpecializedFP8ILi22ENS5_IJNS4_1CILi1EEENSA_ILi2EEESB_EEENS1_35KernelTmaWarpSpecializedCooperativeEEENS5_IJNSA_ILi256EEENSA_ILi64EEENSA_ILi32EEEEEENS_12float_e5m2_tENS5_IJlSB_lEEESK_SL_NS4_8TiledMMAINS4_8MMA_AtomIJNS4_4SM904GMMA30MMA_64x64x32_F32E5M2E5M2_SS_TNILNSP_7ScaleInE1ELSR_1EEEEEENS4_6LayoutINS5_IJSC_SB_SB_EEENS5_IJSB_NSA_ILi0EEESW_EEEEENS5_IJNS4_10UnderscoreESZ_SZ_EEEEENS4_23SM90_TMA_LOAD_MULTICASTENS4_14ComposedLayoutINS4_7SwizzleILi1ELi4ELi3EEENS4_18smem_ptr_flag_bitsILi8EEENSU_INS5_IJNSA_ILi8EEESI_EEENS5_IJSI_SB_EEEEEEEvNS4_8identityENS4_13SM90_TMA_LOADES1C_vS1D_EENS_8epilogue10collective6detail29Sm90TmaWarpSpecializedAdapterINS1H_15DefaultEpilogueISK_SL_SL_NS1G_6thread17LinearCombinationISK_Li1EffLNS1L_9ScaleType4KindE0ELNS_15FloatRoundStyleE2ESK_EENS1_15EpilogueDefaultEEEEEvvEEEEvNT_6ParamsE --------------------------
	.section	.nv.info._ZN7cutlass13device_kernelINS_4gemm6kernel13GemmUniversalIN4cute5tupleIJiiiiEEENS1_10collective13CollectiveMmaINS1_37MainloopSm90TmaGmmaWarpSpecializedFP8ILi22ENS5_IJNS4_1CILi1EEENSA_ILi2EEESB_EEENS1_35KernelTmaWarpSpecializedCooperativeEEENS5_IJNSA_ILi256EEENSA_ILi64EEENSA_ILi32EEEEEENS_12float_e5m2_tENS5_IJlSB_lEEESK_SL_NS4_8TiledMMAINS4_8MMA_AtomIJNS4_4SM904GMMA30MMA_64x64x32_F32E5M2E5M2_SS_TNILNSP_7ScaleInE1ELSR_1EEEEEENS4_6LayoutINS5_IJSC_SB_SB_EEENS5_IJSB_NSA_ILi0EEESW_EEEEENS5_IJNS4_10UnderscoreESZ_SZ_EEEEENS4_23SM90_TMA_LOAD_MULTICASTENS4_14ComposedLayoutINS4_7SwizzleILi1ELi4ELi3EEENS4_18smem_ptr_flag_bitsILi8EEENSU_INS5_IJNSA_ILi8EEESI_EEENS5_IJSI_SB_EEEEEEEvNS4_8identityENS4_13SM90_TMA_LOADES1C_vS1D_EENS_8epilogue10collective6detail29Sm90TmaWarpSpecializedAdapterINS1H_15DefaultEpilogueISK_SL_SL_NS1G_6thread17LinearCombinationISK_Li1EffLNS1L_9ScaleType4KindE0ELNS_15FloatRoundStyleE2ESK_EENS1_15EpilogueDefaultEEEEEvvEEEEvNT_6ParamsE,"",@"SHT_CUDA_INFO"
	.sectionflags	@""
	.align	4


	//----- nvinfo : EIATTR_CUDA_API_VERSION
	.align		4
        /*0000*/ 	.byte	0x04, 0x37
        /*0002*/ 	.short	(.L_18 - .L_17)
.L_17:
        /*0004*/ 	.word	0x00000082


	//----- nvinfo : EIATTR_KPARAM_INFO
	.align		4
.L_18:
        /*0008*/ 	.byte	0x04, 0x17
        /*000a*/ 	.short	(.L_20 - .L_19)
.L_19:
        /*000c*/ 	.word	0x00000000
        /*0010*/ 	.short	0x0000
        /*0012*/ 	.short	0x0070
        /*0014*/ 	.byte	0x00, 0xf0, 0x01, 0x10


	//----- nvinfo : EIATTR_SPARSE_MMA_MASK
	.align		4
.L_20:
        /*0018*/ 	.byte	0x03, 0x50
        /*001a*/ 	.short	0x0000


	//----- nvinfo : EIATTR_MAXREG_COUNT
	.align		4
        /*001c*/ 	.byte	0x03, 0x1b
        /*001e*/ 	.short	0x00a8


	//----- nvinfo : EIATTR_NUM_BARRIERS
	.align		4
        /*0020*/ 	.byte	0x02, 0x4c
        /*0022*/ 	.byte	0x01
	.zero		1


	//----- nvinfo : EIATTR_MERCURY_ISA_VERSION
	.align		4
        /*0024*/ 	.byte	0x03, 0x5f
        /*0026*/ 	.short	0x0101


	//----- nvinfo : EIATTR_INT_WARP_WIDE_INSTR_OFFSETS
	.align		4
        /*0028*/ 	.byte	0x04, 0x31
        /*002a*/ 	.short	(.L_22 - .L_21)


	//   ....[0]....
.L_21:
        /*002c*/ 	.word	0x000006b0


	//   ....[1]....
        /*0030*/ 	.word	0x000006d0


	//   ....[2]....
        /*0034*/ 	.word	0x000008a0


	//----- nvinfo : EIATTR_COOP_GROUP_MASK_REGIDS
	.align		4
.L_22:
        /*0038*/ 	.byte	0x04, 0x29
        /*003a*/ 	.short	(.L_24 - .L_23)


	//   ....[0]....
.L_23:
        /*003c*/ 	.word	0xffffffff


	//   ....[1]....
        /*0040*/ 	.word	0xffffffff


	//   ....[2]....
        /*0044*/ 	.word	0xffffffff


	//   ....[3]....
        /*0048*/ 	.word	0xffffffff


	//   ....[4]....
        /*004c*/ 	.word	0xffffffff


	//   ....[5]....
        /*0050*/ 	.word	0xffffffff


	//----- nvinfo : EIATTR_COOP_GROUP_INSTR_OFFSETS
	.align		4
.L_24:
        /*0054*/ 	.byte	0x04, 0x28
        /*0056*/ 	.short	(.L_26 - .L_25)


	//   ....[0]....
.L_25:
        /*0058*/ 	.word	0x00000060


	//   ....[1]....
        /*005c*/ 	.word	0x00000070


	//   ....[2]....
        /*0060*/ 	.word	0x00000130


	//   ....[3]....
        /*0064*/ 	.word	0x00000530


	//   ....[4]....
        /*0068*/ 	.word	0x000009e0


	//   ....[5]....
        /*006c*/ 	.word	0x00001460


	//----- nvinfo : EIATTR_REG_RECONFIG
	.align		4
.L_26:
        /*0070*/ 	.byte	0x01, 0x54
	.zero		2


	//----- nvinfo : EIATTR_MBARRIER_INSTR_OFFSETS
	.align		4
        /*0074*/ 	.byte	0x04, 0x39
        /*0076*/ 	.short	(.L_28 - .L_27)


	//   ....[0]....
.L_27:
        /*0078*/ 	.word	0x00000250
        /*007c*/ 	.word	0x000000ff
        /*0080*/ 	.word	0x00000000
        /*0084*/ 	.short	0x0100
        /*0086*/ 	.byte	0x08
	.zero		1


	//   ....[1]....
        /*0088*/ 	.word	0x00000260
        /*008c*/ 	.word	0x000000ff
        /*0090*/ 	.word	0x000000b0
        /*0094*/ 	.short	0x0100
        /*0096*/ 	.byte	0x08
	.zero		1


	//   ....[2]....
        /*0098*/ 	.word	0x00000270
        /*009c*/ 	.word	0x000000ff
        /*00a0*/ 	.word	0x00000008
        /*00a4*/ 	.short	0x0100
        /*00a6*/ 	.byte	0x08
	.zero		1


	//   ....[3]....
        /*00a8*/ 	.word	0x00000280
        /*00ac*/ 	.word	0x000000ff
        /*00b0*/ 	.word	0x000000b8
        /*00b4*/ 	.short	0x0100
        /*00b6*/ 	.byte	0x08
	.zero		1


	//   ....[4]....
        /*00b8*/ 	.word	0x00000290
        /*00bc*/ 	.word	0x000000ff
        /*00c0*/ 	.word	0x00000010
        /*00c4*/ 	.short	0x0100
        /*00c6*/ 	.byte	0x08
	.zero		1


	//   ....[5]....
        /*00c8*/ 	.word	0x000002a0
        /*00cc*/ 	.word	0x000000ff
        /*00d0*/ 	.word	0x000000c0
        /*00d4*/ 	.short	0x0100
        /*00d6*/ 	.byte	0x08
	.zero		1


	//   ....[6]....
        /*00d8*/ 	.word	0x000002b0
        /*00dc*/ 	.word	0x000000ff
        /*00e0*/ 	.word	0x00000018
        /*00e4*/ 	.short	0x0100
        /*00e6*/ 	.byte	0x08
	.zero		1


	//   ....[7]....
        /*00e8*/ 	.word	0x000002c0
        /*00ec*/ 	.word	0x000000ff
        /*00f0*/ 	.word	0x000000c8
        /*00f4*/ 	.short	0x0100
        /*00f6*/ 	.byte	0x08
	.zero		1


	//   ....[8]....
        /*00f8*/ 	.word	0x000002d0
        /*00fc*/ 	.word	0x000000ff
        /*0100*/ 	.word	0x00000020
        /*0104*/ 	.short	0x0100
        /*0106*/ 	.byte	0x08
	.zero		1


	//   ....[9]....
        /*0108*/ 	.word	0x000002e0
        /*010c*/ 	.word	0x000000ff
        /*0110*/ 	.word	0x000000d0
        /*0114*/ 	.short	0x0100
        /*0116*/ 	.byte	0x08
	.zero		1


	//   ....[10]....
        /*0118*/ 	.word	0x000002f0
        /*011c*/ 	.word	0x000000ff
        /*0120*/ 	.word	0x00000028
        /*0124*/ 	.short	0x0100
        /*0126*/ 	.byte	0x08
	.zero		1


	//   ....[11]....
        /*0128*/ 	.word	0x00000300
        /*012c*/ 	.word	0x000000ff
        /*0130*/ 	.word	0x000000d8
        /*0134*/ 	.short	0x0100
        /*0136*/ 	.byte	0x08
	.zero		1


	//   ....[12]....
        /*0138*/ 	.word	0x00000310
        /*013c*/ 	.word	0x000000ff
        /*0140*/ 	.word	0x00000030
        /*0144*/ 	.short	0x0100
        /*0146*/ 	.byte	0x08
	.zero		1


	//   ....[13]....
        /*0148*/ 	.word	0x00000320
        /*014c*/ 	.word	0x000000ff
        /*0150*/ 	.word	0x000000e0
        /*0154*/ 	.short	0x0100
        /*0156*/ 	.byte	0x08
	.zero		1


	//   ....[14]....
        /*0158*/ 	.word	0x00000330
        /*015c*/ 	.word	0x000000ff
        /*0160*/ 	.word	0x00000038
        /*0164*/ 	.short	0x0100
        /*0166*/ 	.byte	0x08
	.zero		1


	//   ....[15]....
        /*0168*/ 	.word	0x00000340
        /*016c*/ 	.word	0x000000ff
        /*0170*/ 	.word	0x000000e8
        /*0174*/ 	.short	0x0100
        /*0176*/ 	.byte	0x08
	.zero		1


	//   ....[16]....
        /*0178*/ 	.word	0x00000350
        /*017c*/ 	.word	0x000000ff
        /*0180*/ 	.word	0x00000040
        /*0184*/ 	.short	0x0100
        /*0186*/ 	.byte	0x08
	.zero		1


	//   ....[17]....
        /*0188*/ 	.word	0x00000360
        /*018c*/ 	.word	0x000000ff
        /*0190*/ 	.word	0x000000f0
        /*0194*/ 	.short	0x0100
        /*0196*/ 	.byte	0x08
	.zero		1


	//   ....[18]....
        /*0198*/ 	.word	0x00000370
        /*019c*/ 	.word	0x000000ff
        /*01a0*/ 	.word	0x00000048
        /*01a4*/ 	.short	0x0100
        /*01a6*/ 	.byte	0x08
	.zero		1


	//   ....[19]....
        /*01a8*/ 	.word	0x00000380
        /*01ac*/ 	.word	0x000000ff
        /*01b0*/ 	.word	0x000000f8
        /*01b4*/ 	.short	0x0100
        /*01b6*/ 	.byte	0x08
	.zero		1


	//   ....[20]....
        /*01b8*/ 	.word	0x00000390
        /*01bc*/ 	.word	0x000000ff
        /*01c0*/ 	.word	0x00000050
        /*01c4*/ 	.short	0x0100
        /*01c6*/ 	.byte	0x08
	.zero		1


	//   ....[21]....
        /*01c8*/ 	.word	0x000003a0
        /*01cc*/ 	.word	0x000000ff
        /*01d0*/ 	.word	0x00000100
        /*01d4*/ 	.short	0x0100
        /*01d6*/ 	.byte	0x08
	.zero		1


	//   ....[22]....
        /*01d8*/ 	.word	0x000003b0
        /*01dc*/ 	.word	0x000000ff
        /*01e0*/ 	.word	0x00000058
        /*01e4*/ 	.short	0x0100
        /*01e6*/ 	.byte	0x08
	.zero		1


	//   ....[23]....
        /*01e8*/ 	.word	0x000003c0
        /*01ec*/ 	.word	0x000000ff
        /*01f0*/ 	.word	0x00000108
        /*01f4*/ 	.short	0x0100
        /*01f6*/ 	.byte	0x08
	.zero		1


	//   ....[24]....
        /*01f8*/ 	.word	0x000003d0
        /*01fc*/ 	.word	0x000000ff
        /*0200*/ 	.word	0x00000060
        /*0204*/ 	.short	0x0100
        /*0206*/ 	.byte	0x08
	.zero		1


	//   ....[25]....
        /*0208*/ 	.word	0x000003e0
        /*020c*/ 	.word	0x000000ff
        /*0210*/ 	.word	0x00000110
        /*0214*/ 	.short	0x0100
        /*0216*/ 	.byte	0x08
	.zero		1


	//   ....[26]....
        /*0218*/ 	.word	0x000003f0
        /*021c*/ 	.word	0x000000ff
        /*0220*/ 	.word	0x00000068
        /*0224*/ 	.short	0x0100
        /*0226*/ 	.byte	0x08
	.zero		1


	//   ....[27]....
        /*0228*/ 	.word	0x00000400
        /*022c*/ 	.word	0x000000ff
        /*0230*/ 	.word	0x00000118
        /*0234*/ 	.short	0x0100
        /*0236*/ 	.byte	0x08
	.zero		1


	//   ....[28]....
        /*0238*/ 	.word	0x00000410
        /*023c*/ 	.word	0x000000ff
        /*0240*/ 	.word	0x00000070
        /*0244*/ 	.short	0x0100
        /*0246*/ 	.byte	0x08
	.zero		1


	//   ....[29]....
        /*0248*/ 	.word	0x00000420
        /*024c*/ 	.word	0x000000ff
        /*0250*/ 	.word	0x00000120
        /*0254*/ 	.short	0x0100
        /*0256*/ 	.byte	0x08
	.zero		1


	//   ....[30]....
        /*0258*/ 	.word	0x00000430
        /*025c*/ 	.word	0x000000ff
        /*0260*/ 	.word	0x00000078
        /*0264*/ 	.short	0x0100
        /*0266*/ 	.byte	0x08
	.zero		1


	//   ....[31]....
        /*0268*/ 	.word	0x00000440
        /*026c*/ 	.word	0x000000ff
        /*0270*/ 	.word	0x00000128
        /*0274*/ 	.short	0x0100
        /*0276*/ 	.byte	0x08
	.zero		1


	//   ....[32]....
        /*0278*/ 	.word	0x00000450
        /*027c*/ 	.word	0x000000ff
        /*0280*/ 	.word	0x00000080
        /*0284*/ 	.short	0x0100
        /*0286*/ 	.byte	0x08
	.zero		1


	//   ....[33]....
        /*0288*/ 	.word	0x00000460
        /*028c*/ 	.word	0x000000ff
        /*0290*/ 	.word	0x00000130
        /*0294*/ 	.short	0x0100
        /*0296*/ 	.byte	0x08
	.zero		1


	//   ....[34]....
        /*0298*/ 	.word	0x00000470
        /*029c*/ 	.word	0x000000ff
        /*02a0*/ 	.word	0x00000088
        /*02a4*/ 	.short	0x0100
        /*02a6*/ 	.byte	0x08
	.zero		1


	//   ....[35]....
        /*02a8*/ 	.word	0x00000480
        /*02ac*/ 	.word	0x000000ff
        /*02b0*/ 	.word	0x00000138
        /*02b4*/ 	.short	0x0100
        /*02b6*/ 	.byte	0x08
	.zero		1


	//   ....[36]....
        /*02b8*/ 	.word	0x00000490
        /*02bc*/ 	.word	0x000000ff
        /*02c0*/ 	.word	0x00000090
        /*02c4*/ 	.short	0x0100
        /*02c6*/ 	.byte	0x08
	.zero		1


	//   ....[37]....
        /*02c8*/ 	.word	0x000004a0
        /*02cc*/ 	.word	0x000000ff
        /*02d0*/ 	.word	0x00000140
        /*02d4*/ 	.short	0x0100
        /*02d6*/ 	.byte	0x08
	.zero		1


	//   ....[38]....
        /*02d8*/ 	.word	0x000004b0
        /*02dc*/ 	.word	0x000000ff
        /*02e0*/ 	.word	0x00000098
        /*02e4*/ 	.short	0x0100
        /*02e6*/ 	.byte	0x08
	.zero		1


	//   ....[39]....
        /*02e8*/ 	.word	0x000004c0
        /*02ec*/ 	.word	0x000000ff
        /*02f0*/ 	.word	0x00000148
        /*02f4*/ 	.short	0x0100
        /*02f6*/ 	.byte	0x08
	.zero		1


	//   ....[40]....
        /*02f8*/ 	.word	0x000004d0
        /*02fc*/ 	.word	0x000000ff
        /*0300*/ 	.word	0x000000a0
        /*0304*/ 	.short	0x0100
        /*0306*/ 	.byte	0x08
	.zero		1


	//   ....[41]....
        /*0308*/ 	.word	0x000004e0
        /*030c*/ 	.word	0x000000ff
        /*0310*/ 	.word	0x00000150
        /*0314*/ 	.short	0x0100
        /*0316*/ 	.byte	0x08
	.zero		1


	//   ....[42]....
        /*0318*/ 	.word	0x000004f0
        /*031c*/ 	.word	0x000000ff
        /*0320*/ 	.word	0x000000a8
        /*0324*/ 	.short	0x0100
        /*0326*/ 	.byte	0x08
	.zero		1


	//   ....[43]....
        /*0328*/ 	.word	0x00000500
        /*032c*/ 	.word	0x000000ff
        /*0330*/ 	.word	0x00000158
        /*0334*/ 	.short	0x0100
        /*0336*/ 	.byte	0x08
	.zero		1


	//   ....[44]....
        /*0338*/ 	.word	0x00000940
        /*033c*/ 	.word	0x000000ff
        /*0340*/ 	.word	0x00000170
        /*0344*/ 	.short	0x0100
        /*0346*/ 	.byte	0x06
	.zero		1


	//   ....[45]....
        /*0348*/ 	.word	0x00000990
        /*034c*/ 	.word	0x000000ff
        /*0350*/ 	.word	0x00000178
        /*0354*/ 	.short	0x0100
        /*0356*/ 	.byte	0x06
	.zero		1


	//   ....[46]....
        /*0358*/ 	.word	0x00001980
        /*035c*/ 	.word	0x000000ff
        /*0360*/ 	.word	0x00000000
        /*0364*/ 	.short	0x010a
        /*0366*/ 	.byte	0x07
	.zero		1


	//   ....[47]....
        /*0368*/ 	.word	0x000019e0
        /*036c*/ 	.word	0x000000ff
        /*0370*/ 	.word	0x00000000
        /*0374*/ 	.short	0x010a
        /*0376*/ 	.byte	0x07
	.zero		1


	//   ....[48]....
        /*0378*/ 	.word	0x000022e0
        /*037c*/ 	.word	0x000000ff
        /*0380*/ 	.word	0x00000000
        /*0384*/ 	.short	0x010a
        /*0386*/ 	.byte	0x0c
	.zero		1


	//   ....[49]....
        /*0388*/ 	.word	0x00002320
        /*038c*/ 	.word	0x000000ff
        /*0390*/ 	.word	0x00000000
        /*0394*/ 	.short	0x010a
        /*0396*/ 	.byte	0x0c
	.zero		1


	//   ....[50]....
        /*0398*/ 	.word	0x00002940
        /*039c*/ 	.word	0x0000000e
        /*03a0*/ 	.word	0x00000000
        /*03a4*/ 	.short	0x0101
        /*03a6*/ 	.byte	0x3f
	.zero		1


	//   ....[51]....
        /*03a8*/ 	.word	0x00002fc0
        /*03ac*/ 	.word	0x0000000b
        /*03b0*/ 	.word	0x00000000
        /*03b4*/ 	.short	0x0101
        /*03b6*/ 	.byte	0x3f
	.zero		1


	//   ....[52]....
        /*03b8*/ 	.word	0x00008a40
        /*03bc*/ 	.word	0x00000014
        /*03c0*/ 	.word	0x000000b0
        /*03c4*/ 	.short	0x010a
        /*03c6*/ 	.byte	0x3f
	.zero		1


	//   ....[53]....
        /*03c8*/ 	.word	0x00008dc0
        /*03cc*/ 	.word	0x00000008
        /*03d0*/ 	.word	0x00000178
        /*03d4*/ 	.short	0x0101
        /*03d6*/ 	.byte	0x3f
	.zero		1


	//   ....[54]....
        /*03d8*/ 	.word	0x000094e0
        /*03dc*/ 	.word	0x00000006
        /*03e0*/ 	.word	0x00000000
        /*03e4*/ 	.short	0x010a
        /*03e6*/ 	.byte	0x3f
	.zero		1


	//   ....[55]....
        /*03e8*/ 	.word	0x00009560
        /*03ec*/ 	.word	0x00000007
        /*03f0*/ 	.word	0x00000000
        /*03f4*/ 	.short	0x010a
        /*03f6*/ 	.byte	0x3f
	.zero		1


	//   ....[56]....
        /*03f8*/ 	.word	0x000095f0
        /*03fc*/ 	.word	0x00000006
        /*0400*/ 	.word	0x00000000
        /*0404*/ 	.short	0x010a
        /*0406*/ 	.byte	0x3f
	.zero		1


	//   ....[57]....
        /*0408*/ 	.word	0x00009680
        /*040c*/ 	.word	0x00000009
        /*0410*/ 	.word	0x00000000
        /*0414*/ 	.short	0x010a
        /*0416*/ 	.byte	0x3f
	.zero		1


	//   ....[58]....
        /*0418*/ 	.word	0x00009710
        /*041c*/ 	.word	0x00000006
        /*0420*/ 	.word	0x00000000
        /*0424*/ 	.short	0x010a
        /*0426*/ 	.byte	0x3f
	.zero		1


	//   ....[59]....
        /*0428*/ 	.word	0x000097a0
        /*042c*/ 	.word	0x00000009
        /*0430*/ 	.word	0x00000000
        /*0434*/ 	.short	0x010a
        /*0436*/ 	.byte	0x3f
	.zero		1


	//   ....[60]....
        /*0438*/ 	.word	0x00009830
        /*043c*/ 	.word	0x00000006
        /*0440*/ 	.word	0x00000000
        /*0444*/ 	.short	0x010a
        /*0446*/ 	.byte	0x3f
	.zero		1


	//   ....[61]....
        /*0448*/ 	.word	0x000098c0
        /*044c*/ 	.word	0x00000009
        /*0450*/ 	.word	0x00000000
        /*0454*/ 	.short	0x010a
        /*0456*/ 	.byte	0x3f
	.zero		1


	//   ....[62]....
        /*0458*/ 	.word	0x00009950
        /*045c*/ 	.word	0x00000006
        /*0460*/ 	.word	0x00000000
        /*0464*/ 	.short	0x010a
        /*0466*/ 	.byte	0x3f
	.zero		1


	//   ....[63]....
        /*0468*/ 	.word	0x000099e0
        /*046c*/ 	.word	0x00000009
        /*0470*/ 	.word	0x00000000
        /*0474*/ 	.short	0x010a
        /*0476*/ 	.byte	0x3f
	.zero		1


	//   ....[64]....
        /*0478*/ 	.word	0x00009a70
        /*047c*/ 	.word	0x00000006
        /*0480*/ 	.word	0x00000000
        /*0484*/ 	.short	0x010a
        /*0486*/ 	.byte	0x3f
	.zero		1


	//   ....[65]....
        /*0488*/ 	.word	0x00009b00
        /*048c*/ 	.word	0x00000009
        /*0490*/ 	.word	0x00000000
        /*0494*/ 	.short	0x010a
        /*0496*/ 	.byte	0x3f
	.zero		1


	//   ....[66]....
        /*0498*/ 	.word	0x00009b90
        /*049c*/ 	.word	0x00000006
        /*04a0*/ 	.word	0x00000000
        /*04a4*/ 	.short	0x010a
        /*04a6*/ 	.byte	0x3f
	.zero		1


	//   ....[67]....
        /*04a8*/ 	.word	0x00009c20
        /*04ac*/ 	.word	0x00000009
        /*04b0*/ 	.word	0x00000000
        /*04b4*/ 	.short	0x010a
        /*04b6*/ 	.byte	0x3f
	.zero		1


	//   ....[68]....
        /*04b8*/ 	.word	0x00009cb0
        /*04bc*/ 	.word	0x00000006
        /*04c0*/ 	.word	0x00000000
        /*04c4*/ 	.short	0x010a
        /*04c6*/ 	.byte	0x3f
	.zero		1


	//   ....[69]....
        /*04c8*/ 	.word	0x00009d40
        /*04cc*/ 	.word	0x00000009
        /*04d0*/ 	.word	0x00000000
        /*04d4*/ 	.short	0x010a
        /*04d6*/ 	.byte	0x3f
	.zero		1


	//   ....[70]....
        /*04d8*/ 	.word	0x00009dd0
        /*04dc*/ 	.word	0x00000006
        /*04e0*/ 	.word	0x00000000
        /*04e4*/ 	.short	0x010a
        /*04e6*/ 	.byte	0x3f
	.zero		1


	//   ....[71]....
        /*04e8*/ 	.word	0x00009e60
        /*04ec*/ 	.word	0x00000009
        /*04f0*/ 	.word	0x00000000
        /*04f4*/ 	.short	0x010a
        /*04f6*/ 	.byte	0x3f
	.zero		1


	//   ....[72]....
        /*04f8*/ 	.word	0x00009ef0
        /*04fc*/ 	.word	0x00000006
        /*0500*/ 	.word	0x00000000
        /*0504*/ 	.short	0x010a
        /*0506*/ 	.byte	0x3f
	.zero		1


	//   ....[73]....
        /*0508*/ 	.word	0x00009f80
        /*050c*/ 	.word	0x00000009
        /*0510*/ 	.word	0x00000000
        /*0514*/ 	.short	0x010a
        /*0516*/ 	.byte	0x3f
	.zero		1


	//   ....[74]....
        /*0518*/ 	.word	0x0000a010
        /*051c*/ 	.word	0x00000006
        /*0520*/ 	.word	0x00000000
        /*0524*/ 	.short	0x010a
        /*0526*/ 	.byte	0x3f
	.zero		1


	//   ....[75]....
        /*0528*/ 	.word	0x0000a0a0
        /*052c*/ 	.word	0x00000003
        /*0530*/ 	.word	0x00000000
        /*0534*/ 	.short	0x010a
        /*0536*/ 	.byte	0x3f
	.zero		1


	//   ....[76]....
        /*0538*/ 	.word	0x0000a110
        /*053c*/ 	.word	0x0000000c
        /*0540*/ 	.word	0x00000000
        /*0544*/ 	.short	0x010a
        /*0546*/ 	.byte	0x3f
	.zero		1


	//   ....[77]....
        /*0548*/ 	.word	0x0000a170
        /*054c*/ 	.word	0x0000000e
        /*0550*/ 	.word	0x00000000
        /*0554*/ 	.short	0x010a
        /*0556*/ 	.byte	0x3f
	.zero		1


	//   ....[78]....
        /*0558*/ 	.word	0x0000a240
        /*055c*/ 	.word	0x00000014
        /*0560*/ 	.word	0x000000b0
        /*0564*/ 	.short	0x010a
        /*0566*/ 	.byte	0x3f
	.zero		1


	//   ....[79]....
        /*0568*/ 	.word	0x0000a310
        /*056c*/ 	.word	0x00000006
        /*0570*/ 	.word	0x00000000
        /*0574*/ 	.short	0x010a
        /*0576*/ 	.byte	0x3f
	.zero		1


	//   ....[80]....
        /*0578*/ 	.word	0x0000a360
        /*057c*/ 	.word	0x00000007
        /*0580*/ 	.word	0x00000000
        /*0584*/ 	.short	0x010a
        /*0586*/ 	.byte	0x3f
	.zero		1


	//   ....[81]....
        /*0588*/ 	.word	0x0000a3b0
        /*058c*/ 	.word	0x00000006
        /*0590*/ 	.word	0x00000000
        /*0594*/ 	.short	0x010a
        /*0596*/ 	.byte	0x3f
	.zero		1


	//   ....[82]....
        /*0598*/ 	.word	0x0000a400
        /*059c*/ 	.word	0x00000009
        /*05a0*/ 	.word	0x00000000
        /*05a4*/ 	.short	0x010a
        /*05a6*/ 	.byte	0x3f
	.zero		1


	//   ....[83]....
        /*05a8*/ 	.word	0x0000a450
        /*05ac*/ 	.word	0x00000006
        /*05b0*/ 	.word	0x00000000
        /*05b4*/ 	.short	0x010a
        /*05b6*/ 	.byte	0x3f
	.zero		1


	//   ....[84]....
        /*05b8*/ 	.word	0x0000a4a0
        /*05bc*/ 	.word	0x00000009
        /*05c0*/ 	.word	0x00000000
        /*05c4*/ 	.short	0x010a
        /*05c6*/ 	.byte	0x3f
	.zero		1


	//   ....[85]....
        /*05c8*/ 	.word	0x0000a4f0
        /*05cc*/ 	.word	0x00000006
        /*05d0*/ 	.word	0x00000000
        /*05d4*/ 	.short	0x010a
        /*05d6*/ 	.byte	0x3f
	.zero		1


	//   ....[86]....
        /*05d8*/ 	.word	0x0000a540
        /*05dc*/ 	.word	0x00000009
        /*05e0*/ 	.word	0x00000000
        /*05e4*/ 	.short	0x010a
        /*05e6*/ 	.byte	0x3f
	.zero		1


	//   ....[87]....
        /*05e8*/ 	.word	0x0000a590
        /*05ec*/ 	.word	0x00000006
        /*05f0*/ 	.word	0x00000000
        /*05f4*/ 	.short	0x010a
        /*05f6*/ 	.byte	0x3f
	.zero		1


	//   ....[88]....
        /*05f8*/ 	.word	0x0000a5e0
        /*05fc*/ 	.word	0x00000009
        /*0600*/ 	.word	0x00000000
        /*0604*/ 	.short	0x010a
        /*0606*/ 	.byte	0x3f
	.zero		1


	//   ....[89]....
        /*0608*/ 	.word	0x0000a630
        /*060c*/ 	.word	0x00000006
        /*0610*/ 	.word	0x00000000
        /*0614*/ 	.short	0x010a
        /*0616*/ 	.byte	0x3f
	.zero		1


	//   ....[90]....
        /*0618*/ 	.word	0x0000a680
        /*061c*/ 	.word	0x00000009
        /*0620*/ 	.word	0x00000000
        /*0624*/ 	.short	0x010a
        /*0626*/ 	.byte	0x3f
	.zero		1


	//   ....[91]....
        /*0628*/ 	.word	0x0000a6d0
        /*062c*/ 	.word	0x00000006
        /*0630*/ 	.word	0x00000000
        /*0634*/ 	.short	0x010a
        /*0636*/ 	.byte	0x3f
	.zero		1


	//   ....[92]....
        /*0638*/ 	.word	0x0000a720
        /*063c*/ 	.word	0x00000009
        /*0640*/ 	.word	0x00000000
        /*0644*/ 	.short	0x010a
        /*0646*/ 	.byte	0x3f
	.zero		1


	//   ....[93]....
        /*0648*/ 	.word	0x0000a770
        /*064c*/ 	.word	0x00000006
        /*0650*/ 	.word	0x00000000
        /*0654*/ 	.short	0x010a
        /*0656*/ 	.byte	0x3f
	.zero		1


	//   ....[94]....
        /*0658*/ 	.word	0x0000a7c0
        /*065c*/ 	.word	0x00000009
        /*0660*/ 	.word	0x00000000
        /*0664*/ 	.short	0x010a
        /*0666*/ 	.byte	0x3f
	.zero		1


	//   ....[95]....
        /*0668*/ 	.word	0x0000a810
        /*066c*/ 	.word	0x00000006
        /*0670*/ 	.word	0x00000000
        /*0674*/ 	.short	0x010a
        /*0676*/ 	.byte	0x3f
	.zero		1


	//   ....[96]....
        /*0678*/ 	.word	0x0000a860
        /*067c*/ 	.word	0x00000009
        /*0680*/ 	.word	0x00000000
        /*0684*/ 	.short	0x010a
        /*0686*/ 	.byte	0x3f
	.zero		1


	//   ....[97]....
        /*0688*/ 	.word	0x0000a8b0
        /*068c*/ 	.word	0x00000006
        /*0690*/ 	.word	0x00000000
        /*0694*/ 	.short	0x010a
        /*0696*/ 	.byte	0x3f
	.zero		1


	//   ....[98]....
        /*0698*/ 	.word	0x0000a900
        /*069c*/ 	.word	0x00000009
        /*06a0*/ 	.word	0x00000000
        /*06a4*/ 	.short	0x010a
        /*06a6*/ 	.byte	0x3f
	.zero		1


	//   ....[99]....
        /*06a8*/ 	.word	0x0000a950
        /*06ac*/ 	.word	0x00000006
        /*06b0*/ 	.word	0x00000000
        /*06b4*/ 	.short	0x010a
        /*06b6*/ 	.byte	0x3f
	.zero		1


	//----- nvinfo : EIATTR_NUM_MBARRIERS
	.align		4
.L_28:
        /*06b8*/ 	.byte	0x03, 0x38
        /*06ba*/ 	.short	0x002e


	//----- nvinfo : EIATTR_EXIT_INSTR_OFFSETS
	.align		4
        /*06bc*/ 	.byte	0x04, 0x1c
        /*06be*/ 	.short	(.L_30 - .L_29)


	//   ....[0]....
.L_29:
        /*06c0*/ 	.word	0x00000b40


	//   ....[1]....
        /*06c4*/ 	.word	0x00001330


	//   ....[2]....
        /*06c8*/ 	.word	0x00008160


	//   ....[3]....
        /*06cc*/ 	.word	0x000086c0


	//   ....[4]....
        /*06d0*/ 	.word	0x0000a0f0


	//----- nvinfo : EIATTR_MAX_THREADS
	.align		4
.L_30:
        /*06d4*/ 	.byte	0x04, 0x05
        /*06d6*/ 	.short	(.L_32 - .L_31)
.L_31:
        /*06d8*/ 	.word	0x00000180
        /*06dc*/ 	.word	0x00000001
        /*06e0*/ 	.word	0x00000001


	//----- nvinfo : EIATTR_CRS_STACK_SIZE
	.align		4
.L_32:
        /*06e4*/ 	.byte	0x04, 0x1e
        /*06e6*/ 	.short	(.L_34 - .L_33)
.L_33:
        /*06e8*/ 	.word	0x00000000


	//----- nvinfo : EIATTR_CBANK_PARAM_SIZE
	.align		4
.L_34:
        /*06ec*/ 	.byte	0x03, 0x19
        /*06ee*/ 	.short	0x0470


	//----- nvinfo : EIATTR_PARAM_CBANK
	.align		4
        /*06f0*/ 	.byte	0x04, 0x0a
        /*06f2*/ 	.short	(.L_36 - .L_35)
	.align		4
.L_35:
        /*06f4*/ 	.word	index@(.nv.constant0._ZN7cutlass13device_kernelINS_4gemm6kernel13GemmUniversalIN4cute5tupleIJiiiiEEENS1_10collective13CollectiveMmaINS1_37MainloopSm90TmaGmmaWarpSpecializedFP8ILi22ENS5_IJNS4_1CILi1EEENSA_ILi2EEESB_EEENS1_35KernelTmaWarpSpecializedCooperativeEEENS5_IJNSA_ILi256EEENSA_ILi64EEENSA_ILi32EEEEEENS_12float_e5m2_tENS5_IJlSB_lEEESK_SL_NS4_8TiledMMAINS4_8MMA_AtomIJNS4_4SM904GMMA30MMA_64x64x32_F32E5M2E5M2_SS_TNILNSP_7ScaleInE1ELSR_1EEEEEENS4_6LayoutINS5_IJSC_SB_SB_EEENS5_IJSB_NSA_ILi0EEESW_EEEEENS5_IJNS4_10UnderscoreESZ_SZ_EEEEENS4_23SM90_TMA_LOAD_MULTICASTENS4_14ComposedLayoutINS4_7SwizzleILi1ELi4ELi3EEENS4_18smem_ptr_flag_bitsILi8EEENSU_INS5_IJNSA_ILi8EEESI_EEENS5_IJSI_SB_EEEEEEEvNS4_8identityENS4_13SM90_TMA_LOADES1C_vS1D_EENS_8epilogue10collective6detail29Sm90TmaWarpSpecializedAdapterINS1H_15DefaultEpilogueISK_SL_SL_NS1G_6thread17LinearCombinationISK_Li1EffLNS1L_9ScaleType4KindE0ELNS_15FloatRoundStyleE2ESK_EENS1_15EpilogueDefaultEEEEEvvEEEEvNT_6ParamsE)
        /*06f8*/ 	.short	0x0210
        /*06fa*/ 	.short	0x0470


	//----- nvinfo : EIATTR_SW_WAR
	.align		4
.L_36:
        /*06fc*/ 	.byte	0x04, 0x36
        /*06fe*/ 	.short	(.L_38 - .L_37)
.L_37:
        /*0700*/ 	.word	0x00000008
.L_38:


//--------------------- .nv.callgraph             --------------------------
	.section	.nv.callgraph,"",@"SHT_CUDA_CALLGRAPH"
	.align	4
	.sectionentsize	8
	.align		4
        /*0000*/ 	.word	0x00000000
	.align		4
        /*0004*/ 	.word	0xffffffff
	.align		4
        /*0008*/ 	.word	0x00000000
	.align		4
        /*000c*/ 	.word	0xfffffffe
	.align		4
        /*0010*/ 	.word	0x00000000
	.align		4
        /*0014*/ 	.word	0xfffffffd
	.align		4
        /*0018*/ 	.word	0x00000000
	.align		4
        /*001c*/ 	.word	0xfffffffc


//--------------------- .nv.constant4             --------------------------
	.section	.nv.constant4,"a",@progbits
	.align	8
	.align		8
.nv.constant4:
        /*0000*/ 	.dword	_ZN39_INTERNAL_b741f41a_4_k_cu_ef216827_43054cuda3std3__45__cpo5beginE
	.align		8
        /*0008*/ 	.dword	_ZN39_INTERNAL_b741f41a_4_k_cu_ef216827_43054cuda3std3__45__cpo3endE
	.align		8
        /*0010*/ 	.dword	_ZN39_INTERNAL_b741f41a_4_k_cu_ef216827_43054cuda3std3__45__cpo6cbeginE
	.align		8
        /*0018*/ 	.dword	_ZN39_INTERNAL_b741f41a_4_k_cu_ef216827_43054cuda3std3__45__cpo4cendE
	.align		8
        /*0020*/ 	.dword	_ZN39_INTERNAL_b741f41a_4_k_cu_ef216827_43054cuda3std3__441_GLOBAL__N__b741f41a_4_k_cu_ef216827_43056ignoreE
	.align		8
        /*0028*/ 	.dword	_ZN39_INTERNAL_b741f41a_4_k_cu_ef216827_43054cuda3std3__419piecewise_constructE
	.align		8
        /*0030*/ 	.dword	_ZN39_INTERNAL_b741f41a_4_k_cu_ef216827_43054cuda3std3__48in_placeE
	.align		8
        /*0038*/ 	.dword	_ZN39_INTERNAL_b741f41a_4_k_cu_ef216827_43054cuda3std6ranges3__45__cpo4swapE
	.align		8
        /*0040*/ 	.dword	_ZN39_INTERNAL_b741f41a_4_k_cu_ef216827_43054cuda3std6ranges3__45__cpo9iter_moveE
	.align		8
        /*0048*/ 	.dword	_ZN39_INTERNAL_b741f41a_4_k_cu_ef216827_43054cute7productE
	.align		8
        /*0050*/ 	.dword	_ZN39_INTERNAL_b741f41a_4_k_cu_ef216827_43054cute1_E


//--------------------- .text._ZN7cutlass13device_kernelINS_4gemm6kernel13GemmUniversalIN4cute5tupleIJiiiiEEENS1_10collective13CollectiveMmaINS1_37MainloopSm90TmaGmmaWarpSpecializedFP8ILi22ENS5_IJNS4_1CILi1EEENSA_ILi2EEESB_EEENS1_35KernelTmaWarpSpecializedCooperativeEEENS5_IJNSA_ILi256EEENSA_ILi64EEENSA_ILi32EEEEEENS_12float_e5m2_tENS5_IJlSB_lEEESK_SL_NS4_8TiledMMAINS4_8MMA_AtomIJNS4_4SM904GMMA30MMA_64x64x32_F32E5M2E5M2_SS_TNILNSP_7ScaleInE1ELSR_1EEEEEENS4_6LayoutINS5_IJSC_SB_SB_EEENS5_IJSB_NSA_ILi0EEESW_EEEEENS5_IJNS4_10UnderscoreESZ_SZ_EEEEENS4_23SM90_TMA_LOAD_MULTICASTENS4_14ComposedLayoutINS4_7SwizzleILi1ELi4ELi3EEENS4_18smem_ptr_flag_bitsILi8EEENSU_INS5_IJNSA_ILi8EEESI_EEENS5_IJSI_SB_EEEEEEEvNS4_8identityENS4_13SM90_TMA_LOADES1C_vS1D_EENS_8epilogue10collective6detail29Sm90TmaWarpSpecializedAdapterINS1H_15DefaultEpilogueISK_SL_SL_NS1G_6thread17LinearCombinationISK_Li1EffLNS1L_9ScaleType4KindE0ELNS_15FloatRoundStyleE2ESK_EENS1_15EpilogueDefaultEEEEEvvEEEEvNT_6ParamsE --------------------------
	.section	.text._ZN7cutlass13device_kernelINS_4gemm6kernel13GemmUniversalIN4cute5tupleIJiiiiEEENS1_10collective13CollectiveMmaINS1_37MainloopSm90TmaGmmaWarpSpecializedFP8ILi22ENS5_IJNS4_1CILi1EEENSA_ILi2EEESB_EEENS1_35KernelTmaWarpSpecializedCooperativeEEENS5_IJNSA_ILi256EEENSA_ILi64EEENSA_ILi32EEEEEENS_12float_e5m2_tENS5_IJlSB_lEEESK_SL_NS4_8TiledMMAINS4_8MMA_AtomIJNS4_4SM904GMMA30MMA_64x64x32_F32E5M2E5M2_SS_TNILNSP_7ScaleInE1ELSR_1EEEEEENS4_6LayoutINS5_IJSC_SB_SB_EEENS5_IJSB_NSA_ILi0EEESW_EEEEENS5_IJNS4_10UnderscoreESZ_SZ_EEEEENS4_23SM90_TMA_LOAD_MULTICASTENS4_14ComposedLayoutINS4_7SwizzleILi1ELi4ELi3EEENS4_18smem_ptr_flag_bitsILi8EEENSU_INS5_IJNSA_ILi8EEESI_EEENS5_IJSI_SB_EEEEEEEvNS4_8identityENS4_13SM90_TMA_LOADES1C_vS1D_EENS_8epilogue10collective6detail29Sm90TmaWarpSpecializedAdapterINS1H_15DefaultEpilogueISK_SL_SL_NS1G_6thread17LinearCombinationISK_Li1EffLNS1L_9ScaleType4KindE0ELNS_15FloatRoundStyleE2ESK_EENS1_15EpilogueDefaultEEEEEvvEEEEvNT_6ParamsE,"ax",@progbits
	.align	128
.text._ZN7cutlass13device_kernelINS_4gemm6kernel13GemmUniversalIN4cute5tupleIJiiiiEEENS1_10collective13CollectiveMmaINS1_37MainloopSm90TmaGmmaWarpSpecializedFP8ILi22ENS5_IJNS4_1CILi1EEENSA_ILi2EEESB_EEENS1_35KernelTmaWarpSpecializedCooperativeEEENS5_IJNSA_ILi256EEENSA_ILi64EEENSA_ILi32EEEEEENS_12float_e5m2_tENS5_IJlSB_lEEESK_SL_NS4_8TiledMMAINS4_8MMA_AtomIJNS4_4SM904GMMA30MMA_64x64x32_F32E5M2E5M2_SS_TNILNSP_7ScaleInE1ELSR_1EEEEEENS4_6LayoutINS5_IJSC_SB_SB_EEENS5_IJSB_NSA_ILi0EEESW_EEEEENS5_IJNS4_10UnderscoreESZ_SZ_EEEEENS4_23SM90_TMA_LOAD_MULTICASTENS4_14ComposedLayoutINS4_7SwizzleILi1ELi4ELi3EEENS4_18smem_ptr_flag_bitsILi8EEENSU_INS5_IJNSA_ILi8EEESI_EEENS5_IJSI_SB_EEEEEEEvNS4_8identityENS4_13SM90_TMA_LOADES1C_vS1D_EENS_8epilogue10collective6detail29Sm90TmaWarpSpecializedAdapterINS1H_15DefaultEpilogueISK_SL_SL_NS1G_6thread17LinearCombinationISK_Li1EffLNS1L_9ScaleType4KindE0ELNS_15FloatRoundStyleE2ESK_EENS1_15EpilogueDefaultEEEEEvvEEEEvNT_6ParamsE:
        .type           _ZN7cutlass13device_kernelINS_4gemm6kernel13GemmUniversalIN4cute5tupleIJiiiiEEENS1_10collective13CollectiveMmaINS1_37MainloopSm90TmaGmmaWarpSpecializedFP8ILi22ENS5_IJNS4_1CILi1EEENSA_ILi2EEESB_EEENS1_35KernelTmaWarpSpecializedCooperativeEEENS5_IJNSA_ILi256EEENSA_ILi64EEENSA_ILi32EEEEEENS_12float_e5m2_tENS5_IJlSB_lEEESK_SL_NS4_8TiledMMAINS4_8MMA_AtomIJNS4_4SM904GMMA30MMA_64x64x32_F32E5M2E5M2_SS_TNILNSP_7ScaleInE1ELSR_1EEEEEENS4_6LayoutINS5_IJSC_SB_SB_EEENS5_IJSB_NSA_ILi0EEESW_EEEEENS5_IJNS4_10UnderscoreESZ_SZ_EEEEENS4_23SM90_TMA_LOAD_MULTICASTENS4_14ComposedLayoutINS4_7SwizzleILi1ELi4ELi3EEENS4_18smem_ptr_flag_bitsILi8EEENSU_INS5_IJNSA_ILi8EEESI_EEENS5_IJSI_SB_EEEEEEEvNS4_8identityENS4_13SM90_TMA_LOADES1C_vS1D_EENS_8epilogue10collective6detail29Sm90TmaWarpSpecializedAdapterINS1H_15DefaultEpilogueISK_SL_SL_NS1G_6thread17LinearCombinationISK_Li1EffLNS1L_9ScaleType4KindE0ELNS_15FloatRoundStyleE2ESK_EENS1_15EpilogueDefaultEEEEEvvEEEEvNT_6ParamsE,@function
        .size           _ZN7cutlass13device_kernelINS_4gemm6kernel13GemmUniversalIN4cute5tupleIJiiiiEEENS1_10collective13CollectiveMmaINS1_37MainloopSm90TmaGmmaWarpSpecializedFP8ILi22ENS5_IJNS4_1CILi1EEENSA_ILi2EEESB_EEENS1_35KernelTmaWarpSpecializedCooperativeEEENS5_IJNSA_ILi256EEENSA_ILi64EEENSA_ILi32EEEEEENS_12float_e5m2_tENS5_IJlSB_lEEESK_SL_NS4_8TiledMMAINS4_8MMA_AtomIJNS4_4SM904GMMA30MMA_64x64x32_F32E5M2E5M2_SS_TNILNSP_7ScaleInE1ELSR_1EEEEEENS4_6LayoutINS5_IJSC_SB_SB_EEENS5_IJSB_NSA_ILi0EEESW_EEEEENS5_IJNS4_10UnderscoreESZ_SZ_EEEEENS4_23SM90_TMA_LOAD_MULTICASTENS4_14ComposedLayoutINS4_7SwizzleILi1ELi4ELi3EEENS4_18smem_ptr_flag_bitsILi8EEENSU_INS5_IJNSA_ILi8EEESI_EEENS5_IJSI_SB_EEEEEEEvNS4_8identityENS4_13SM90_TMA_LOADES1C_vS1D_EENS_8epilogue10collective6detail29Sm90TmaWarpSpecializedAdapterINS1H_15DefaultEpilogueISK_SL_SL_NS1G_6thread17LinearCombinationISK_Li1EffLNS1L_9ScaleType4KindE0ELNS_15FloatRoundStyleE2ESK_EENS1_15EpilogueDefaultEEEEEvvEEEEvNT_6ParamsE,(.L_x_243 - _ZN7cutlass13device_kernelINS_4gemm6kernel13GemmUniversalIN4cute5tupleIJiiiiEEENS1_10collective13CollectiveMmaINS1_37MainloopSm90TmaGmmaWarpSpecializedFP8ILi22ENS5_IJNS4_1CILi1EEENSA_ILi2EEESB_EEENS1_35KernelTmaWarpSpecializedCooperativeEEENS5_IJNSA_ILi256EEENSA_ILi64EEENSA_ILi32EEEEEENS_12float_e5m2_tENS5_IJlSB_lEEESK_SL_NS4_8TiledMMAINS4_8MMA_AtomIJNS4_4SM904GMMA30MMA_64x64x32_F32E5M2E5M2_SS_TNILNSP_7ScaleInE1ELSR_1EEEEEENS4_6LayoutINS5_IJSC_SB_SB_EEENS5_IJSB_NSA_ILi0EEESW_EEEEENS5_IJNS4_10UnderscoreESZ_SZ_EEEEENS4_23SM90_TMA_LOAD_MULTICASTENS4_14ComposedLayoutINS4_7SwizzleILi1ELi4ELi3EEENS4_18smem_ptr_flag_bitsILi8EEENSU_INS5_IJNSA_ILi8EEESI_EEENS5_IJSI_SB_EEEEEEEvNS4_8identityENS4_13SM90_TMA_LOADES1C_vS1D_EENS_8epilogue10collective6detail29Sm90TmaWarpSpecializedAdapterINS1H_15DefaultEpilogueISK_SL_SL_NS1G_6thread17LinearCombinationISK_Li1EffLNS1L_9ScaleType4KindE0ELNS_15FloatRoundStyleE2ESK_EENS1_15EpilogueDefaultEEEEEvvEEEEvNT_6ParamsE)
        .other          _ZN7cutlass13device_kernelINS_4gemm6kernel13GemmUniversalIN4cute5tupleIJiiiiEEENS1_10collective13CollectiveMmaINS1_37MainloopSm90TmaGmmaWarpSpecializedFP8ILi22ENS5_IJNS4_1CILi1EEENSA_ILi2EEESB_EEENS1_35KernelTmaWarpSpecializedCooperativeEEENS5_IJNSA_ILi256EEENSA_ILi64EEENSA_ILi32EEEEEENS_12float_e5m2_tENS5_IJlSB_lEEESK_SL_NS4_8TiledMMAINS4_8MMA_AtomIJNS4_4SM904GMMA30MMA_64x64x32_F32E5M2E5M2_SS_TNILNSP_7ScaleInE1ELSR_1EEEEEENS4_6LayoutINS5_IJSC_SB_SB_EEENS5_IJSB_NSA_ILi0EEESW_EEEEENS5_IJNS4_10UnderscoreESZ_SZ_EEEEENS4_23SM90_TMA_LOAD_MULTICASTENS4_14ComposedLayoutINS4_7SwizzleILi1ELi4ELi3EEENS4_18smem_ptr_flag_bitsILi8EEENSU_INS5_IJNSA_ILi8EEESI_EEENS5_IJSI_SB_EEEEEEEvNS4_8identityENS4_13SM90_TMA_LOADES1C_vS1D_EENS_8epilogue10collective6detail29Sm90TmaWarpSpecializedAdapterINS1H_15DefaultEpilogueISK_SL_SL_NS1G_6thread17LinearCombinationISK_Li1EffLNS1L_9ScaleType4KindE0ELNS_15FloatRoundStyleE2ESK_EENS1_15EpilogueDefaultEEEEEvvEEEEvNT_6ParamsE,@"STO_CUDA_ENTRY STV_DEFAULT"
_ZN7cutlass13device_kernelINS_4gemm6kernel13GemmUniversalIN4cute5tupleIJiiiiEEENS1_10collective13CollectiveMmaINS1_37MainloopSm90TmaGmmaWarpSpecializedFP8ILi22ENS5_IJNS4_1CILi1EEENSA_ILi2EEESB_EEENS1_35KernelTmaWarpSpecializedCooperativeEEENS5_IJNSA_ILi256EEENSA_ILi64EEENSA_ILi32EEEEEENS_12float_e5m2_tENS5_IJlSB_lEEESK_SL_NS4_8TiledMMAINS4_8MMA_AtomIJNS4_4SM904GMMA30MMA_64x64x32_F32E5M2E5M2_SS_TNILNSP_7ScaleInE1ELSR_1EEEEEENS4_6LayoutINS5_IJSC_SB_SB_EEENS5_IJSB_NSA_ILi0EEESW_EEEEENS5_IJNS4_10UnderscoreESZ_SZ_EEEEENS4_23SM90_TMA_LOAD_MULTICASTENS4_14ComposedLayoutINS4_7SwizzleILi1ELi4ELi3EEENS4_18smem_ptr_flag_bitsILi8EEENSU_INS5_IJNSA_ILi8EEESI_EEENS5_IJSI_SB_EEEEEEEvNS4_8identityENS4_13SM90_TMA_LOADES1C_vS1D_EENS_8epilogue10collective6detail29Sm90TmaWarpSpecializedAdapterINS1H_15DefaultEpilogueISK_SL_SL_NS1G_6thread17LinearCombinationISK_Li1EffLNS1L_9ScaleType4KindE0ELNS_15FloatRoundStyleE2ESK_EENS1_15EpilogueDefaultEEEEEvvEEEEvNT_6ParamsE:
[----:B------:R-:W-:Y:S01]  /*0000*/  LDC R1, c[0x0][0x28] ;  /* 0x00000a00ff017b82 */ /* 0x000fe20000000800 */
[----:B------:R-:W0:Y:S01]  /*0010*/  S2R R0, SR_TID.X ;  /* 0x0000000000007919 */ /* 0x000e220000002100 */
[----:B------:R-:W-:Y:S01]  /*0020*/  ELECT P0, URZ, PT ;  /* 0x00000000003f782f */ /* 0x000fe20003800000 */
[----:B------:R-:W-:Y:S01]  /*0030*/  BSSY B0, `(.L_x_0) ;  /* 0x000000f000007945 */ /* 0x000fe20003800000 */
[--C-:B0-----:R-:W-:Y:S02]  /*0040*/  SHF.R.U32.HI R2, RZ, 0x5, R0.reuse ;  /* 0x00000005ff027819 */ /* 0x101fe40000011600 */
[----:B------:R-:W-:-:S03]  /*0050*/  SHF.R.U32.HI R3, RZ, 0x7, R0 ;  /* 0x00000007ff037819 */ /* 0x000fc60000011600 */
[----:B------:R-:W0:Y:S04]  /*0060*/  SHFL.IDX PT, R6, R2, RZ, 0x1f ;  /* 0x00001fff02067589 */ /* 0x000e2800000e0000 */
[----:B------:R1:W2:Y:S01]  /*0070*/  SHFL.IDX PT, R4, R3, RZ, 0x1f ;  /* 0x00001fff03047589 */ /* 0x0002a200000e0000 */
[----:B0-----:R-:W-:-:S13]  /*0080*/  ISETP.NE.OR P0, PT, R6, RZ, !P0 ;  /* 0x000000ff0600720c */ /* 0x001fda0004705670 */
[----:B-12---:R-:W-:Y:S05]  /*0090*/  @P0 BRA `(.L_x_1) ;  /* 0x0000000000200947 */ /* 0x006fea0003800000 */
[----:B------:R-:W-:Y:S02]  /*00a0*/  ULDC.64 UR4, c[0x0][0x198] ;  /* 0x0000660000047ab9 */ /* 0x000fe40000000a00 */
[----:B------:R-:W-:Y:S02]  /*00b0*/  UIADD3 UR6, UP0, UR4, 0xf0, URZ ;  /* 0x000000f004067890 */ /* 0x000fe4000ff1e03f */
[----:B------:R-:W-:Y:S02]  /*00c0*/  UIADD3 UR4, UP1, UR4, 0x1f0, URZ ;  /* 0x000001f004047890 */ /* 0x000fe4000ff3e03f */
[----:B------:R-:W-:Y:S02]  /*00d0*/  UIADD3.X UR7, URZ, UR5, URZ, UP0, !UPT ;  /* 0x000000053f077290 */ /* 0x000fe400087fe43f */
[----:B------:R-:W-:-:S07]  /*00e0*/  UIADD3.X UR5, URZ, UR5, URZ, UP1, !UPT ;  /* 0x000000053f057290 */ /* 0x000fce0008ffe43f */
[----:B------:R0:W-:Y:S02]  /*00f0*/  UTMACCTL.PF [UR6] ;  /* 0x00000000060079b9 */ /* 0x0001e40008040000 */
[----:B------:R0:W-:Y:S02]  /*0100*/  UTMACCTL.PF [UR4] ;  /* 0x00000000040079b9 */ /* 0x0001e40008040000 */
[----:B0-----:R-:W-:Y:S01]  /*0110*/  NOP ;  /* 0x0000000000007918 */ /* 0x001fe20000000000 */
.L_x_1:
[----:B------:R-:W-:Y:S05]  /*0120*/  BSYNC B0 ;  /* 0x0000000000007941 */ /* 0x000fea0003800000 */
.L_x_0:
[----:B------:R-:W0:Y:S02]  /*0130*/  SHFL.IDX PT, R3, R2, RZ, 0x1f ;  /* 0x00001fff02037589 */ /* 0x000e2400000e0000 */
[----:B0-----:R-:W-:-:S13]  /*0140*/  ISETP.NE.AND P0, PT, R3, RZ, PT ;  /* 0x000000ff0300720c */ /* 0x001fda0003f05270 */
[----:B------:R-:W-:Y:S05]  /*0150*/  @P0 BRA `(.L_x_2) ;  /* 0x0000000000f40947 */ /* 0x000fea0003800000 */
[----:B------:R-:W-:Y:S01]  /*0160*/  ELECT P0, URZ, PT ;  /* 0x00000000003f782f */ /* 0x000fe20003800000 */
[----:B------:R-:W-:-:S12]  /*0170*/  BSSY B0, `(.L_x_2) ;  /* 0x000003b000007945 */ /* 0x000fd80003800000 */
[----:B------:R-:W-:Y:S05]  /*0180*/  @!P0 BRA `(.L_x_3) ;  /* 0x0000000000e48947 */ /* 0x000fea0003800000 */
[----:B------:R-:W0:Y:S01]  /*0190*/  S2UR UR8, SR_CgaCtaId ;  /* 0x00000000000879c3 */ /* 0x000e220000008800 */
[----:B------:R-:W-:Y:S01]  /*01a0*/  UMOV UR4, 0x400 ;  /* 0x0000040000047882 */ /* 0x000fe20000000000 */
[----:B------:R-:W-:Y:S01]  /*01b0*/  UMOV UR5, 0x1 ;  /* 0x0000000100057882 */ /* 0x000fe20000000000 */
[----:B------:R-:W-:Y:S02]  /*01c0*/  UMOV UR6, 0x4 ;  /* 0x0000000400067882 */ /* 0x000fe40000000000 */
[----:B------:R-:W-:-:S04]  /*01d0*/  UIADD3 UR6, -UR6, 0x100000, URZ ;  /* 0x0010000006067890 */ /* 0x000fc8000fffe13f */
[----:B------:R-:W-:Y:S02]  /*01e0*/  USHF.L.U32 UR7, UR6, 0xb, URZ ;  /* 0x0000000b06077899 */ /* 0x000fe4000800063f */
[----:B------:R-:W-:Y:S02]  /*01f0*/  USHF.L.U32 UR6, UR6, 0x1, URZ ;  /* 0x0000000106067899 */ /* 0x000fe4000800063f */
[----:B0-----:R-:W-:Y:S02]  /*0200*/  ULEA UR8, UR8, UR4, 0x18 ;  /* 0x0000000408087291 */ /* 0x001fe4000f8ec03f */
[----:B------:R-:W-:-:S04]  /*0210*/  UIADD3 UR4, -UR5, 0x100000, URZ ;  /* 0x0010000005047890 */ /* 0x000fc8000fffe13f */
[----:B------:R-:W-:Y:S02]  /*0220*/  USHF.L.U32 UR5, UR4, 0xb, URZ ;  /* 0x0000000b04057899 */ /* 0x000fe4000800063f */
[----:B------:R-:W-:Y:S01]  /*0230*/  USHF.L.U32 UR4, UR4, 0x1, URZ ;  /* 0x0000000104047899 */ /* 0x000fe2000800063f */
[----:B------:R-:W0:Y:S11]  /*0240*/  FENCE.VIEW.ASYNC.S ;  /* 0x00000000000073c6 */ /* 0x000e360000000000 */
[----:B0-----:R0:W1:Y:S01]  /*0250*/  SYNCS.EXCH.64 URZ, [UR8], UR4 ;  /* 0x00000004083f75b2 */ /* 0x0010620008000100 */
[----:B------:R0:W2:Y:S01]  /*0260*/  SYNCS.EXCH.64 URZ, [UR8+0xb0], UR6 ;  /* 0x0000b006083f75b2 */ /* 0x0000a20008000100 */
[----:B------:R0:W3:Y:S01]  /*0270*/  SYNCS.EXCH.64 URZ, [UR8+0x8], UR4 ;  /* 0x00000804083f75b2 */ /* 0x0000e20008000100 */
[----:B------:R0:W4:Y:S01]  /*0280*/  SYNCS.EXCH.64 URZ, [UR8+0xb8], UR6 ;  /* 0x0000b806083f75b2 */ /* 0x0001220008000100 */
[----:B------:R0:W0:Y:S01]  /*0290*/  SYNCS.EXCH.64 URZ, [UR8+0x10], UR4 ;  /* 0x00001004083f75b2 */ /* 0x0000220008000100 */
        /* <DEDUP_REMOVED lines=39> */
[----:B-1234-:R-:W-:Y:S01]  /*0510*/  NOP ;  /* 0x0000000000007918 */ /* 0x01efe20000000000 */
.L_x_3:
[----:B0-----:R-:W-:Y:S05]  /*0520*/  BSYNC B0 ;  /* 0x0000000000007941 */ /* 0x001fea0003800000 */
.L_x_2:
[----:B------:R-:W0:Y:S01]  /*0530*/  SHFL.IDX PT, R2, R2, RZ, 0x1f ;  /* 0x00001fff02027589 */ /* 0x000e2200000e0000 */
[----:B------:R-:W-:Y:S01]  /*0540*/  SHF.R.S32.HI R5, RZ, 0x1f, R0 ;  /* 0x0000001fff057819 */ /* 0x000fe20000011400 */
[----:B------:R-:W1:Y:S01]  /*0550*/  S2UR UR8, SR_CTAID.X ;  /* 0x00000000000879c3 */ /* 0x000e620000002500 */
[----:B------:R-:W-:Y:S01]  /*0560*/  ELECT P0, URZ, PT ;  /* 0x00000000003f782f */ /* 0x000fe20003800000 */
[----:B------:R-:W2:Y:S01]  /*0570*/  S2R R8, SR_CTAID.Y ;  /* 0x0000000000087919 */ /* 0x000ea20000002600 */
[----:B------:R-:W-:Y:S01]  /*0580*/  LEA.HI R5, R5, R0, RZ, 0x7 ;  /* 0x0000000005057211 */ /* 0x000fe200078f38ff */
[----:B------:R-:W-:Y:S01]  /*0590*/  ULDC UR4, c[0x0][0x154] ;  /* 0x0000550000047ab9 */ /* 0x000fe20000000800 */
[----:B------:R-:W-:Y:S01]  /*05a0*/  NOP ;  /* 0x0000000000007918 */ /* 0x000fe20000000000 */
[----:B------:R-:W-:Y:S01]  /*05b0*/  NOP ;  /* 0x0000000000007918 */ /* 0x000fe20000000000 */
[----:B------:R-:W-:Y:S01]  /*05c0*/  LOP3.LUT R5, R5, 0xffffff80, RZ, 0xc0, !PT ;  /* 0xffffff8005057812 */ /* 0x000fe200078ec0ff */
[----:B------:R-:W3:Y:S04]  /*05d0*/  LDC R14, c[0x0][0x140] ;  /* 0x00005000ff0e7b82 */ /* 0x000ee80000000800 */
[----:B------:R-:W-:-:S04]  /*05e0*/  IMAD.IADD R5, R0, 0x1, -R5 ;  /* 0x0000000100057824 */ /* 0x000fc800078e0a05 */
[----:B------:R-:W4:Y:S01]  /*05f0*/  LDC R19, c[0x0][0x148] ;  /* 0x00005200ff137b82 */ /* 0x000f220000000800 */
[----:B------:R-:W-:Y:S02]  /*0600*/  SHF.R.S32.HI R10, RZ, 0x1f, R5 ;  /* 0x0000001fff0a7819 */ /* 0x000fe40000011405 */
[----:B------:R-:W-:Y:S02]  /*0610*/  LOP3.LUT P2, RZ, R5, 0x7, RZ, 0xc0, !PT ;  /* 0x0000000705ff7812 */ /* 0x000fe4000784c0ff */
[----:B------:R-:W-:Y:S02]  /*0620*/  LEA.HI R10, R10, R5, RZ, 0x3 ;  /* 0x000000050a0a7211 */ /* 0x000fe400078f18ff */
[----:B0-----:R-:W-:Y:S01]  /*0630*/  ISETP.NE.OR P0, PT, R2, RZ, !P0 ;  /* 0x000000ff0200720c */ /* 0x001fe20004705670 */
[----:B------:R-:W0:Y:S01]  /*0640*/  LDC R12, c[0x0][0x144] ;  /* 0x00005100ff0c7b82 */ /* 0x000e220000000800 */
[--C-:B------:R-:W-:Y:S02]  /*0650*/  SHF.R.S32.HI R2, RZ, 0x3, R10.reuse ;  /* 0x00000003ff027819 */ /* 0x100fe4000001140a */
[----:B------:R-:W-:-:S02]  /*0660*/  SHF.R.S32.HI R7, RZ, 0x1f, R10 ;  /* 0x0000001fff077819 */ /* 0x000fc4000001140a */
[----:B------:R-:W-:Y:S02]  /*0670*/  SHF.R.S32.HI R10, RZ, 0x1f, R3 ;  /* 0x0000001fff0a7819 */ /* 0x000fe40000011403 */
[----:B------:R-:W-:Y:S02]  /*0680*/  LEA.HI R7, R7, R2, RZ, 0x2 ;  /* 0x0000000207077211 */ /* 0x000fe400078f10ff */
[----:B------:R-:W-:Y:S02]  /*0690*/  LEA.HI R10, R10, R3, RZ, 0x2 ;  /* 0x000000030a0a7211 */ /* 0x000fe400078f10ff */
[----:B------:R-:W-:Y:S01]  /*06a0*/  LOP3.LUT R7, R7, 0xfffffffc, RZ, 0xc0, !PT ;  /* 0xfffffffc07077812 */ /* 0x000fe200078ec0ff */
[----:B------:R-:W-:Y:S01]  /*06b0*/  VOTEU.ALL UP0, P0 ;  /* 0x00000000003f7886 */ /* 0x000fe20000000000 */
[----:B--2---:R-:W-:Y:S01]  /*06c0*/  I2FP.F32.U32 R11, R8 ;  /* 0x00000008000b7245 */ /* 0x004fe20000201000 */
[----:B------:R-:W-:Y:S01]  /*06d0*/  VOTEU.ALL UP1, P0 ;  /* 0x00000000003f7886 */ /* 0x000fe20000020000 */
[----:B------:R-:W-:Y:S01]  /*06e0*/  LOP3.LUT R10, R10, 0x3ffffffc, RZ, 0xc0, !PT ;  /* 0x3ffffffc0a0a7812 */ /* 0x000fe200078ec0ff */
[----:B------:R-:W-:Y:S01]  /*06f0*/  IMAD.IADD R7, R2, 0x1, -R7 ;  /* 0x0000000102077824 */ /* 0x000fe200078e0a07 */
[----:B------:R-:W2:Y:S01]  /*0700*/  @!UP0 S2UR UR7, SR_CgaCtaId ;  /* 0x00000000000789c3 */ /* 0x000ea20000008800 */
[----:B-1----:R-:W-:Y:S01]  /*0710*/  I2FP.F32.U32 R2, UR8 ;  /* 0x0000000800027c45 */ /* 0x002fe20008201000 */
[----:B------:R-:W-:Y:S01]  /*0720*/  FMUL R13, R11, UR4 ;  /* 0x000000040b0d7c20 */ /* 0x000fe20008400000 */
[----:B------:R-:W-:Y:S01]  /*0730*/  ULDC UR4, c[0x0][0x150] ;  /* 0x0000540000047ab9 */ /* 0x000fe20000000800 */
[----:B------:R-:W-:Y:S01]  /*0740*/  IMAD.IADD R10, R3, 0x1, -R10 ;  /* 0x00000001030a7824 */ /* 0x000fe200078e0a0a */
[----:B------:R-:W-:Y:S01]  /*0750*/  SHF.R.S32.HI R3, RZ, 0x1f, R6 ;  /* 0x0000001fff037819 */ /* 0x000fe20000011406 */
[----:B------:R-:W-:Y:S01]  /*0760*/  FMUL R11, R2, UR4 ;  /* 0x00000004020b7c20 */ /* 0x000fe20008400000 */
[----:B------:R-:W-:Y:S01]  /*0770*/  UMOV UR4, 0x20 ;  /* 0x0000002000047882 */ /* 0x000fe20000000000 */
[----:B------:R-:W1:Y:S01]  /*0780*/  F2I.U32.TRUNC.NTZ R13, R13 ;  /* 0x0000000d000d7305 */ /* 0x000e62000020f000 */
[----:B------:R-:W-:Y:S01]  /*0790*/  LEA.HI R3, R3, R6, RZ, 0x2 ;  /* 0x0000000603037211 */ /* 0x000fe200078f10ff */
[----:B------:R-:W-:Y:S01]  /*07a0*/  IMAD R7, R10, 0x4, R7 ;  /* 0x000000040a077824 */ /* 0x000fe200078e0207 */
[----:B------:R-:W-:Y:S01]  /*07b0*/  @!UP0 UMOV UR6, 0x400 ;  /* 0x0000040000068882 */ /* 0x000fe20000000000 */
[----:B------:R-:W-:-:S04]  /*07c0*/  @!UP0 UIADD3 UR4, -UR4, 0x100000, URZ ;  /* 0x0010000004048890 */ /* 0x000fc8000fffe13f */
[----:B------:R-:W-:Y:S02]  /*07d0*/  @!UP0 USHF.L.U32 UR5, UR4, 0xb, URZ ;  /* 0x0000000b04058899 */ /* 0x000fe4000800063f */
[----:B------:R-:W-:Y:S01]  /*07e0*/  @!UP0 USHF.L.U32 UR4, UR4, 0x1, URZ ;  /* 0x0000000104048899 */ /* 0x000fe2000800063f */
[----:B------:R-:W-:Y:S01]  /*07f0*/  LOP3.LUT R3, R3, 0xfffffffc, RZ, 0xc0, !PT ;  /* 0xfffffffc03037812 */ /* 0x000fe200078ec0ff */
[C---:B------:R-:W-:Y:S01]  /*0800*/  IMAD.SHL.U32 R2, R7.reuse, 0x4, RZ ;  /* 0x0000000407027824 */ /* 0x040fe200078e00ff */
[----:B---3--:R-:W-:Y:S01]  /*0810*/  ISETP.EQ.U32.AND P3, PT, R14, 0x1, PT ;  /* 0x000000010e00780c */ /* 0x008fe20003f62070 */
[----:B------:R-:W3:Y:S01]  /*0820*/  F2I.U32.TRUNC.NTZ R11, R11 ;  /* 0x0000000b000b7305 */ /* 0x000ee2000020f000 */
[----:B------:R-:W-:Y:S02]  /*0830*/  VIADD R10, R4, 0xffffffff ;  /* 0xffffffff040a7836 */ /* 0x000fe40000000000 */
[----:B------:R-:W-:Y:S01]  /*0840*/  IMAD.IADD R6, R6, 0x1, -R3 ;  /* 0x0000000106067824 */ /* 0x000fe200078e0a03 */
[----:B------:R-:W-:-:S02]  /*0850*/  LOP3.LUT R5, R7, 0xc, R2, 0x78, !PT ;  /* 0x0000000c07057812 */ /* 0x000fc400078e7802 */
[----:B------:R-:W-:Y:S01]  /*0860*/  ISETP.GE.U32.AND P5, PT, R10, 0x2, PT ;  /* 0x000000020a00780c */ /* 0x000fe20003fa6070 */
[----:B-1----:R-:W-:Y:S01]  /*0870*/  IMAD.MOV R20, RZ, RZ, -R13 ;  /* 0x000000ffff147224 */ /* 0x002fe200078e0a0d */
[----:B--2---:R-:W-:Y:S01]  /*0880*/  @!UP0 ULEA UR6, UR7, UR6, 0x18 ;  /* 0x0000000607068291 */ /* 0x004fe2000f8ec03f */
[C---:B------:R-:W-:Y:S01]  /*0890*/  ISETP.NE.AND P1, PT, R6.reuse, 0x3, PT ;  /* 0x000000030600780c */ /* 0x040fe20003f25270 */
[----:B------:R-:W-:Y:S01]  /*08a0*/  VOTEU.ALL UP0, P0 ;  /* 0x00000000003f7886 */ /* 0x000fe20000000000 */
[----:B----4-:R-:W-:Y:S01]  /*08b0*/  IMAD R2, R19, R20, R8 ;  /* 0x0000001413027224 */ /* 0x010fe200078e0208 */
[----:B------:R-:W-:Y:S02]  /*08c0*/  ISETP.LT.U32.AND P0, PT, R5, 0x2, !P2 ;  /* 0x000000020500780c */ /* 0x000fe40005701070 */
[----:B------:R-:W-:Y:S01]  /*08d0*/  ISETP.EQ.OR P1, PT, R6, RZ, !P1 ;  /* 0x000000ff0600720c */ /* 0x000fe20004f22670 */
[----:B---3--:R-:W-:Y:S01]  /*08e0*/  IMAD.MOV R11, RZ, RZ, -R11 ;  /* 0x000000ffff0b7224 */ /* 0x008fe200078e0a0b */
[----:B------:R-:W-:-:S02]  /*08f0*/  ISETP.NE.AND P4, PT, R2, R5, PT ;  /* 0x000000050200720c */ /* 0x000fc40003f85270 */
[----:B------:R-:W-:Y:S01]  /*0900*/  ISETP.EQ.AND P1, PT, R4, RZ, P1 ;  /* 0x000000ff0400720c */ /* 0x000fe20000f22270 */
[----:B0-----:R-:W-:Y:S01]  /*0910*/  IMAD R11, R12, R11, UR8 ;  /* 0x000000080c0b7e24 */ /* 0x001fe2000f8e020b */
[----:B------:R-:W-:Y:S01]  /*0920*/  ISETP.NE.AND P2, PT, R4, RZ, PT ;  /* 0x000000ff0400720c */ /* 0x000fe20003f45270 */
[----:B------:R-:W0:Y:S02]  /*0930*/  FENCE.VIEW.ASYNC.S ;  /* 0x00000000000073c6 */ /* 0x000e240000000000 */
[----:B0-----:R0:W1:Y:S01]  /*0940*/  @!UP0 SYNCS.EXCH.64 URZ, [UR6+0x170], UR4 ;  /* 0x00017004063f85b2 */ /* 0x0010620008000100 */
[----:B------:R-:W-:Y:S02]  /*0950*/  SEL R4, RZ, 0x1, !P1 ;  /* 0x00000001ff047807 */ /* 0x000fe40004800000 */
[----:B------:R-:W-:Y:S02]  /*0960*/  ISETP.EQ.OR P4, PT, R11, RZ, !P4 ;  /* 0x000000ff0b00720c */ /* 0x000fe40006782670 */
[----:B------:R-:W-:-:S02]  /*0970*/  SEL R4, R4, 0x2, P5 ;  /* 0x0000000204047807 */ /* 0x000fc40002800000 */
[----:B------:R-:W-:Y:S01]  /*0980*/  PLOP3.LUT P0, PT, P0, P4, PT, 0x80, 0x0 ;  /* 0x000000000000781c */ /* 0x000fe20000709070 */
[----:B------:R0:W2:Y:S01]  /*0990*/  @!UP1 SYNCS.EXCH.64 URZ, [UR6+0x178], UR4 ;  /* 0x00017804063f95b2 */ /* 0x0000a20008000100 */
[----:B------:R-:W-:Y:S01]  /*09a0*/  NOP ;  /* 0x0000000000007918 */ /* 0x000fe20000000000 */
[----:B------:R-:W-:Y:S10]  /*09b0*/  @!P3 BRA `(.L_x_4) ;  /* 0x000000000008b947 */ /* 0x000ff40003800000 */
[----:B-12---:R-:W-:Y:S01]  /*09c0*/  UCGABAR_ARV ;  /* 0x00000000000079c7 */ /* 0x006fe20008000000 */
[----:B------:R-:W-:Y:S05]  /*09d0*/  BRA `(.L_x_5) ;  /* 0x0000000000047947 */ /* 0x000fea0003800000 */
.L_x_4:
[----:B-12---:R-:W-:Y:S01]  /*09e0*/  NOP ;  /* 0x0000000000007918 */ /* 0x006fe20000000000 */
.L_x_5:
[----:B------:R-:W1:Y:S01]  /*09f0*/  LDC R2, c[0x0][0x65c] ;  /* 0x00019700ff027b82 */ /* 0x000e620000000800 */
[----:B------:R-:W-:Y:S01]  /*0a00*/  IMAD.MOV.U32 R3, RZ, RZ, RZ ;  /* 0x000000ffff037224 */ /* 0x000fe200078e00ff */
[----:B-1----:R-:W-:Y:S01]  /*0a10*/  ISETP.NE.AND P4, PT, R2, 0x1, PT ;  /* 0x000000010200780c */ /* 0x002fe20003f85270 */
[----:B------:R-:W-:-:S12]  /*0a20*/  IMAD.U32 R2, RZ, RZ, UR8 ;  /* 0x00000008ff027e24 */ /* 0x000fd8000f8e00ff */
[----:B------:R-:W1:Y:S01]  /*0a30*/  @P4 LDC R15, c[0x0][0x10] ;  /* 0x00000400ff0f4b82 */ /* 0x000e620000000800 */
[----:B------:R-:W-:Y:S02]  /*0a40*/  @P4 IMAD.MOV.U32 R9, RZ, RZ, RZ ;  /* 0x000000ffff094224 */ /* 0x000fe400078e00ff */
[----:B------:R-:W-:-:S05]  /*0a50*/  @P4 IMAD.MOV.U32 R7, RZ, RZ, RZ ;  /* 0x000000ffff074224 */ /* 0x000fca00078e00ff */
[----:B------:R-:W2:Y:S01]  /*0a60*/  @!P4 LDC R13, c[0x0][0xc] ;  /* 0x00000300ff0dcb82 */ /* 0x000ea20000000800 */
[----:B-1----:R-:W-:-:S04]  /*0a70*/  @P4 IMAD.WIDE.U32 R14, R15, UR8, R8 ;  /* 0x000000080f0e4c25 */ /* 0x002fc8000f8e0008 */
[----:B--2---:R-:W-:-:S04]  /*0a80*/  @!P4 IMAD.WIDE.U32 R12, R8, R13, R2 ;  /* 0x0000000d080cc225 */ /* 0x004fc800078e0002 */
[----:B------:R-:W-:Y:S02]  /*0a90*/  @P4 IMAD.MOV.U32 R2, RZ, RZ, R14 ;  /* 0x000000ffff024224 */ /* 0x000fe400078e000e */
[----:B------:R-:W-:Y:S02]  /*0aa0*/  @P4 IMAD.IADD R3, R15, 0x1, R7 ;  /* 0x000000010f034824 */ /* 0x000fe400078e0207 */
[----:B------:R-:W-:Y:S02]  /*0ab0*/  @!P4 IMAD.MOV.U32 R2, RZ, RZ, R12 ;  /* 0x000000ffff02c224 */ /* 0x000fe400078e000c */
[----:B------:R-:W-:Y:S01]  /*0ac0*/  @!P4 IMAD.MOV.U32 R3, RZ, RZ, R13 ;  /* 0x000000ffff03c224 */ /* 0x000fe200078e000d */
[----:B------:R-:W-:Y:S06]  /*0ad0*/  @!P3 BRA `(.L_x_6) ;  /* 0x00000000000cb947 */ /* 0x000fec0003800000 */
[----:B------:R-:W-:Y:S01]  /*0ae0*/  UCGABAR_WAIT ;  /* 0x0000000000007dc7 */ /* 0x000fe20008000000 */
[----:B------:R-:W-:Y:S01]  /*0af0*/  CCTL.IVALL ;  /* 0x00000000ff00798f */ /* 0x000fe20002000000 */
[----:B------:R-:W-:Y:S05]  /*0b00*/  BRA `(.L_x_7) ;  /* 0x0000000000047947 */ /* 0x000fea0003800000 */
.L_x_6:
[----:B------:R-:W-:Y:S06]  /*0b10*/  BAR.SYNC.DEFER_BLOCKING 0x0 ;  /* 0x0000000000007b1d */ /* 0x000fec0000010000 */
.L_x_7:
[----:B------:R-:W-:Y:S05]  /*0b20*/  @!P2 BRA `(.L_x_8) ;  /* 0x000000740090a947 */ /* 0x000fea0003800000 */
[----:B------:R-:W-:-:S13]  /*0b30*/  ISETP.GT.U32.AND P1, PT, R10, 0x1, PT ;  /* 0x000000010a00780c */ /* 0x000fda0003f24070 */
[----:B0-----:R-:W-:Y:S05]  /*0b40*/  @P1 EXIT ;  /* 0x000000000000194d */ /* 0x001fea0003800000 */
[----:B------:R-:W-:Y:S01]  /*0b50*/  ULDC.64 UR4, c[0x0][0x650] ;  /* 0x0001940000047ab9 */ /* 0x000fe20000000a00 */
[----:B------:R-:W-:Y:S01]  /*0b60*/  PRMT R14, RZ, 0x7610, R14 ;  /* 0x00007610ff0e7816 */ /* 0x000fe2000000000e */
[----:B------:R-:W-:Y:S01]  /*0b70*/  IMAD.MOV.U32 R7, RZ, RZ, -0x1 ;  /* 0xffffffffff077424 */ /* 0x000fe200078e00ff */
[----:B------:R-:W-:Y:S01]  /*0b80*/  ISETP.GE.U32.AND P1, PT, R2, UR4, PT ;  /* 0x0000000402007c0c */ /* 0x000fe2000bf26070 */
[----:B------:R-:W-:Y:S02]  /*0b90*/  IMAD.MOV.U32 R10, RZ, RZ, -0x1 ;  /* 0xffffffffff0a7424 */ /* 0x000fe400078e00ff */
[----:B------:R-:W-:Y:S01]  /*0ba0*/  IMAD.MOV.U32 R6, RZ, RZ, -0x1 ;  /* 0xffffffffff067424 */ /* 0x000fe200078e00ff */
[----:B------:R-:W-:-:S13]  /*0bb0*/  ISETP.GE.U32.AND.EX P1, PT, R3, UR5, PT, P1 ;  /* 0x0000000503007c0c */ /* 0x000fda000bf26110 */
[----:B------:R-:W-:Y:S05]  /*0bc0*/  @P1 BRA `(.L_x_9) ;  /* 0x0000000400281947 */ /* 0x000fea0003800000 */
[----:B------:R-:W0:Y:S01]  /*0bd0*/  LDC.64 R22, c[0x0][0x628] ;  /* 0x00018a00ff167b82 */ /* 0x000e220000000a00 */
[----:B------:R-:W-:Y:S02]  /*0be0*/  IMAD.MOV.U32 R6, RZ, RZ, R2 ;  /* 0x000000ffff067224 */ /* 0x000fe400078e0002 */
[----:B------:R-:W-:-:S05]  /*0bf0*/  IMAD.MOV.U32 R7, RZ, RZ, R3 ;  /* 0x000000ffff077224 */ /* 0x000fca00078e0003 */
[----:B------:R-:W1:Y:S08]  /*0c00*/  LDC R10, c[0x0][0x630] ;  /* 0x00018c00ff0a7b82 */ /* 0x000e700000000800 */
[----:B------:R-:W2:Y:S01]  /*0c10*/  LDC.64 R24, c[0x0][0x620] ;  /* 0x00018800ff187b82 */ /* 0x000ea20000000a00 */
[----:B0-----:R-:W-:-:S04]  /*0c20*/  ISETP.NE.U32.AND P1, PT, R22, RZ, PT ;  /* 0x000000ff1600720c */ /* 0x001fc80003f25070 */
[----:B------:R-:W-:-:S13]  /*0c30*/  ISETP.NE.AND.EX P1, PT, R23, RZ, PT, P1 ;  /* 0x000000ff1700720c */ /* 0x000fda0003f25310 */
[----:B-12---:R-:W-:Y:S05]  /*0c40*/  @!P1 BRA `(.L_x_10) ;  /* 0x0000000000289947 */ /* 0x006fea0003800000 */
[----:B------:R-:W0:Y:S02]  /*0c50*/  LDC R15, c[0x0][0x634] ;  /* 0x00018d00ff0f7b82 */ /* 0x000e240000000800 */
[----:B0-----:R-:W-:-:S05]  /*0c60*/  IADD3 R15, P1, R2, R15, RZ ;  /* 0x0000000f020f7210 */ /* 0x001fca0007f3e0ff */
[----:B------:R-:W-:-:S04]  /*0c70*/  IMAD.X R17, RZ, RZ, R3, P1 ;  /* 0x000000ffff117224 */ /* 0x000fc800008e0603 */
[----:B------:R-:W-:-:S04]  /*0c80*/  IMAD.WIDE.U32 R6, R17, R22, RZ ;  /* 0x0000001611067225 */ /* 0x000fc800078e00ff */
[----:B------:R-:W-:-:S04]  /*0c90*/  IMAD.WIDE.U32 R12, P1, R15, R23, R6 ;  /* 0x000000170f0c7225 */ /* 0x000fc80007820006 */
[----:B------:R-:W-:-:S04]  /*0ca0*/  IMAD.WIDE.U32 R6, R15, R22, RZ ;  /* 0x000000160f067225 */ /* 0x000fc800078e00ff */
[----:B------:R-:W-:Y:S01]  /*0cb0*/  IMAD.X R15, RZ, RZ, RZ, P1 ;  /* 0x000000ffff0f7224 */ /* 0x000fe200008e06ff */
[----:B------:R-:W-:Y:S01]  /*0cc0*/  IADD3 RZ, P1, R7, R12, RZ ;  /* 0x0000000c07ff7210 */ /* 0x000fe20007f3e0ff */
[----:B------:R-:W-:-:S04]  /*0cd0*/  IMAD.MOV.U32 R14, RZ, RZ, R13 ;  /* 0x000000ffff0e7224 */ /* 0x000fc800078e000d */
[----:B------:R-:W-:-:S08]  /*0ce0*/  IMAD.WIDE.U32.X R6, R17, R23, R14, P1 ;  /* 0x0000001711067225 */ /* 0x000fd000008e040e */
.L_x_10:
[----:B------:R-:W0:Y:S01]  /*0cf0*/  LDC.64 R22, c[0x0][0x640] ;  /* 0x00019000ff167b82 */ /* 0x000e220000000a00 */
[--C-:B------:R-:W-:Y:S01]  /*0d00*/  SHF.R.U64 R26, R6, R10, R7.reuse ;  /* 0x0000000a061a7219 */ /* 0x100fe20000001207 */
[----:B------:R-:W-:Y:S01]  /*0d10*/  IMAD R20, R19, R20, R8 ;  /* 0x0000001413147224 */ /* 0x000fe200078e0208 */
[----:B------:R-:W-:Y:S01]  /*0d20*/  SHF.R.U32.HI R6, RZ, R10, R7 ;  /* 0x0000000aff067219 */ /* 0x000fe20000011607 */
[----:B------:R-:W-:Y:S01]  /*0d30*/  IMAD.MOV.U32 R19, RZ, RZ, 0x1 ;  /* 0x00000001ff137424 */ /* 0x000fe200078e00ff */
[----:B------:R-:W-:-:S03]  /*0d40*/  IADD3 R9, P1, RZ, -R26, RZ ;  /* 0x8000001aff097210 */ /* 0x000fc60007f3e0ff */
[----:B------:R-:W1:Y:S02]  /*0d50*/  LDC R12, c[0x0][0x618] ;  /* 0x00018600ff0c7b82 */ /* 0x000e640000000800 */
[----:B------:R-:W-:-:S04]  /*0d60*/  IMAD.X R7, RZ, RZ, ~R6, P1 ;  /* 0x000000ffff077224 */ /* 0x000fc800008e0e06 */
[-C--:B------:R-:W-:Y:S02]  /*0d70*/  IMAD R10, R7, R24.reuse, RZ ;  /* 0x00000018070a7224 */ /* 0x080fe400078e02ff */
[----:B------:R-:W2:Y:S01]  /*0d80*/  LDC R16, c[0x0][0x608] ;  /* 0x00018200ff107b82 */ /* 0x000ea20000000800 */
[----:B------:R-:W-:-:S04]  /*0d90*/  IMAD.WIDE.U32 R6, R9, R24, R2 ;  /* 0x0000001809067225 */ /* 0x000fc800078e0002 */
[----:B------:R-:W-:-:S03]  /*0da0*/  IMAD R9, R9, R25, R10 ;  /* 0x0000001909097224 */ /* 0x000fc600078e020a */
[----:B------:R-:W3:Y:S01]  /*0db0*/  LDC R18, c[0x0][0x658] ;  /* 0x00019600ff127b82 */ /* 0x000ee20000000800 */
[----:B------:R-:W-:Y:S01]  /*0dc0*/  IMAD.IADD R7, R7, 0x1, R9 ;  /* 0x0000000107077824 */ /* 0x000fe200078e0209 */
[----:B0-----:R-:W-:Y:S01]  /*0dd0*/  ISETP.NE.U32.AND P1, PT, R22, RZ, PT ;  /* 0x000000ff1600720c */ /* 0x001fe20003f25070 */
[----:B------:R-:W-:-:S03]  /*0de0*/  IMAD.MOV.U32 R9, RZ, RZ, -0x1 ;  /* 0xffffffffff097424 */ /* 0x000fc600078e00ff */
[----:B------:R-:W-:Y:S02]  /*0df0*/  ISETP.NE.AND.EX P1, PT, R23, RZ, PT, P1 ;  /* 0x000000ff1700720c */ /* 0x000fe40003f25310 */
[----:B------:R-:W0:Y:S01]  /*0e00*/  LDC R17, c[0x0][0x600] ;  /* 0x00018000ff117b82 */ /* 0x000e220000000800 */
[-CC-:B-1----:R-:W-:Y:S02]  /*0e10*/  SHF.R.U64 R14, R6, R12.reuse, R7.reuse ;  /* 0x0000000c060e7219 */ /* 0x182fe40000001207 */
[----:B------:R-:W-:-:S05]  /*0e20*/  SHF.R.U32.HI R7, RZ, R12, R7 ;  /* 0x0000000cff077219 */ /* 0x000fca0000011607 */
[----:B------:R-:W1:Y:S01]  /*0e30*/  LDC R21, c[0x0][0x648] ;  /* 0x00019200ff157b82 */ /* 0x000e620000000800 */
[-CC-:B--2---:R-:W-:Y:S02]  /*0e40*/  SHF.R.U64 R27, R14, R16.reuse, R7.reuse ;  /* 0x000000100e1b7219 */ /* 0x184fe40000001207 */
[----:B------:R-:W-:-:S05]  /*0e50*/  SHF.R.U32.HI R7, RZ, R16, R7 ;  /* 0x00000010ff077219 */ /* 0x000fca0000011607 */
[----:B------:R-:W2:Y:S01]  /*0e60*/  LDC R25, c[0x0][0x638] ;  /* 0x00018e00ff197b82 */ /* 0x000ea20000000800 */
[-C--:B---3--:R-:W-:Y:S02]  /*0e70*/  SHF.L.U32 R6, R9, R18.reuse, RZ ;  /* 0x0000001209067219 */ /* 0x088fe400000006ff */
[--C-:B------:R-:W-:Y:S02]  /*0e80*/  SHF.R.U64 R16, R27, R18, R7.reuse ;  /* 0x000000121b107219 */ /* 0x100fe40000001207 */
[----:B------:R-:W-:Y:S02]  /*0e90*/  LOP3.LUT R10, RZ, R6, RZ, 0x33, !PT ;  /* 0x00000006ff0a7212 */ /* 0x000fe400078e33ff */
[----:B------:R-:W-:Y:S01]  /*0ea0*/  SHF.R.U32.HI R7, RZ, R18, R7 ;  /* 0x00000012ff077219 */ /* 0x000fe20000011607 */
[----:B------:R-:W3:Y:S01]  /*0eb0*/  LDC R24, c[0x0][0x610] ;  /* 0x00018400ff187b82 */ /* 0x000ee20000000800 */
[----:B------:R-:W-:Y:S01]  /*0ec0*/  IMAD.MOV.U32 R6, RZ, RZ, R16 ;  /* 0x000000ffff067224 */ /* 0x000fe200078e0010 */
[----:B------:R-:W-:Y:S06]  /*0ed0*/  @!P1 BRA `(.L_x_11) ;  /* 0x0000000000289947 */ /* 0x000fec0003800000 */
[----:B------:R-:W4:Y:S02]  /*0ee0*/  LDC R13, c[0x0][0x64c] ;  /* 0x00019300ff0d7b82 */ /* 0x000f240000000800 */
[----:B----4-:R-:W-:-:S05]  /*0ef0*/  IADD3 R13, P1, R16, R13, RZ ;  /* 0x0000000d100d7210 */ /* 0x010fca0007f3e0ff */
        /* <DEDUP_REMOVED lines=8> */
.L_x_11:
[----:B-1----:R-:W-:Y:S01]  /*0f80*/  SHF.R.U64 R8, R6, R21, R7 ;  /* 0x0000001506087219 */ /* 0x002fe20000001207 */
[----:B0-----:R-:W-:Y:S01]  /*0f90*/  VIADD R9, R17, 0xffffffff ;  /* 0xffffffff11097836 */ /* 0x001fe20000000000 */
[----:B------:R-:W-:Y:S02]  /*0fa0*/  SHF.L.U32 R6, R19, R18, RZ ;  /* 0x0000001213067219 */ /* 0x000fe400000006ff */
[----:B------:R-:W-:Y:S01]  /*0fb0*/  LOP3.LUT R7, R27, R10, RZ, 0xc0, !PT ;  /* 0x0000000a1b077212 */ /* 0x000fe200078ec0ff */
[----:B------:R-:W-:Y:S01]  /*0fc0*/  IMAD.MOV R10, RZ, RZ, -R8 ;  /* 0x000000ffff0a7224 */ /* 0x000fe200078e0a08 */
[----:B------:R-:W-:Y:S02]  /*0fd0*/  SEL R11, R11, R20, !P4 ;  /* 0x000000140b0b7207 */ /* 0x000fe40006000000 */
[----:B------:R-:W-:Y:S01]  /*0fe0*/  LOP3.LUT R9, R14, R9, RZ, 0xc0, !PT ;  /* 0x000000090e097212 */ /* 0x000fe200078ec0ff */
[----:B------:R-:W-:Y:S02]  /*0ff0*/  IMAD R8, R6, R8, R7 ;  /* 0x0000000806087224 */ /* 0x000fe400078e0207 */
[----:B--2---:R-:W-:-:S02]  /*1000*/  IMAD R6, R10, R25, R16 ;  /* 0x000000190a067224 */ /* 0x004fc400078e0210 */
[----:B---3--:R-:W-:Y:S02]  /*1010*/  IMAD R11, R8, R24, R11 ;  /* 0x00000018080b7224 */ /* 0x008fe400078e020b */
[----:B------:R-:W-:Y:S02]  /*1020*/  IMAD R6, R6, R17, R9 ;  /* 0x0000001106067224 */ /* 0x000fe400078e0209 */
[----:B------:R-:W-:-:S03]  /*1030*/  IMAD.MOV.U32 R14, RZ, RZ, 0x1 ;  /* 0x00000001ff0e7424 */ /* 0x000fc600078e00ff */
[----:B------:R-:W-:Y:S02]  /*1040*/  SEL R10, R6, R11, !P4 ;  /* 0x0000000b060a7207 */ /* 0x000fe40006000000 */
[----:B------:R-:W-:Y:S01]  /*1050*/  SEL R7, R11, R6, !P4 ;  /* 0x000000060b077207 */ /* 0x000fe20006000000 */
[----:B------:R-:W-:-:S07]  /*1060*/  IMAD.MOV.U32 R6, RZ, RZ, R26 ;  /* 0x000000ffff067224 */ /* 0x000fce00078e001a */
.L_x_9:
[----:B------:R-:W-:-:S08]  /*1070*/  NOP ;  /* 0x0000000000007918 */ /* 0x000fd00000000000 */
[----:B------:R-:W0:Y:S02]  /*1080*/  USETMAXREG.TRY_ALLOC.CTAPOOL UP0, 0xe8 ;  /* 0x000000e8000079c8 */ /* 0x000e240008000600 */
[----:B0-----:R-:W-:-:S13]  /*1090*/  PLOP3.LUT P1, PT, PT, PT, UP0, 0x80, 0x0 ;  /* 0x000000000000781c */ /* 0x001fda0003f2f008 */
[----:B------:R-:W-:Y:S05]  /*10a0*/  @!P1 BRA `(.L_x_9) ;  /* 0xfffffffc00f09947 */ /* 0x000fea000383ffff */
[----:B------:R-:W-:Y:S01]  /*10b0*/  ULDC.64 UR4, c[0x0][0x598] ;  /* 0x0001660000047ab9 */ /* 0x000fe20000000a00 */
[----:B------:R-:W-:Y:S01]  /*10c0*/  ULDC.64 UR16, c[0x0][0x208] ;  /* 0x0000820000107ab9 */ /* 0x000fe20000000a00 */
[----:B------:R-:W-:-:S04]  /*10d0*/  ISETP.NE.U32.AND P1, PT, RZ, UR4, PT ;  /* 0x00000004ff007c0c */ /* 0x000fc8000bf25070 */
[----:B------:R-:W-:-:S13]  /*10e0*/  ISETP.NE.AND.EX P1, PT, RZ, UR5, PT, P1 ;  /* 0x00000005ff007c0c */ /* 0x000fda000bf25310 */
[----:B------:R-:W-:Y:S05]  /*10f0*/  @!P1 BRA `(.L_x_12) ;  /* 0x00000000001c9947 */ /* 0x000fea0003800000 */
[----:B------:R-:W0:Y:S02]  /*1100*/  LDC.64 R8, c[0x0][0x598] ;  /* 0x00016600ff087b82 */ /* 0x000e240000000a00 */
[----:B0-----:R-:W2:Y:S02]  /*1110*/  LDG.E.64 R8, desc[UR16][R8.64] ;  /* 0x0000001008087981 */ /* 0x001ea4000c1e1b00 */
[----:B--2---:R-:W-:-:S04]  /*1120*/  ISETP.NE.U32.AND P1, PT, R8, RZ, PT ;  /* 0x000000ff0800720c */ /* 0x004fc80003f25070 */
[----:B------:R-:W-:-:S13]  /*1130*/  ISETP.NE.AND.EX P1, PT, R9, RZ, PT, P1 ;  /* 0x000000ff0900720c */ /* 0x000fda0003f25310 */
[----:B------:R-:W-:Y:S05]  /*1140*/  @!P1 BRA `(.L_x_12) ;  /* 0x0000000000089947 */ /* 0x000fea0003800000 */
[----:B------:R0:W5:Y:S01]  /*1150*/  LD.E R8, desc[UR16][R8.64] ;  /* 0x0000001008087980 */ /* 0x000162000c101900 */
[----:B------:R-:W-:Y:S05]  /*1160*/  BRA `(.L_x_13) ;  /* 0x0000000000207947 */ /* 0x000fea0003800000 */
.L_x_12:
[----:B------:R-:W-:Y:S02]  /*1170*/  ULDC.64 UR4, c[0x0][0x588] ;  /* 0x0001620000047ab9 */ /* 0x000fe40000000a00 */
[----:B------:R-:W-:-:S04]  /*1180*/  ISETP.NE.U32.AND P1, PT, RZ, UR4, PT ;  /* 0x00000004ff007c0c */ /* 0x000fc8000bf25070 */
[----:B------:R-:W-:-:S13]  /*1190*/  ISETP.NE.AND.EX P1, PT, RZ, UR5, PT, P1 ;  /* 0x00000005ff007c0c */ /* 0x000fda000bf25310 */
[----:B------:R-:W-:Y:S05]  /*11a0*/  @!P1 BRA `(.L_x_14) ;  /* 0x00000000000c9947 */ /* 0x000fea0003800000 */
[----:B------:R-:W0:Y:S02]  /*11b0*/  LDC.64 R8, c[0x0][0x588] ;  /* 0x00016200ff087b82 */ /* 0x000e240000000a00 */
[----:B0-----:R1:W5:Y:S01]  /*11c0*/  LDG.E R8, desc[UR16][R8.64] ;  /* 0x0000001008087981 */ /* 0x001362000c1e1900 */
[----:B------:R-:W-:Y:S05]  /*11d0*/  BRA `(.L_x_13) ;  /* 0x0000000000047947 */ /* 0x000fea0003800000 */
.L_x_14:
[----:B------:R-:W2:Y:S02]  /*11e0*/  LDC R8, c[0x0][0x580] ;  /* 0x00016000ff087b82 */ /* 0x000ea40000000800 */
.L_x_13:
[----:B------:R-:W-:Y:S02]  /*11f0*/  ULDC.64 UR4, c[0x0][0x5a0] ;  /* 0x0001680000047ab9 */ /* 0x000fe40000000a00 */
[----:B------:R-:W-:-:S04]  /*1200*/  ISETP.NE.U32.AND P1, PT, RZ, UR4, PT ;  /* 0x00000004ff007c0c */ /* 0x000fc8000bf25070 */
[----:B------:R-:W-:-:S13]  /*1210*/  ISETP.NE.AND.EX P1, PT, RZ, UR5, PT, P1 ;  /* 0x00000005ff007c0c */ /* 0x000fda000bf25310 */
[----:B------:R-:W-:Y:S05]  /*1220*/  @!P1 BRA `(.L_x_15) ;  /* 0x00000000001c9947 */ /* 0x000fea0003800000 */
[----:B------:R-:W3:Y:S02]  /*1230*/  LDC.64 R12, c[0x0][0x5a0] ;  /* 0x00016800ff0c7b82 */ /* 0x000ee40000000a00 */
[----:B---3--:R-:W3:Y:S02]  /*1240*/  LDG.E.64 R12, desc[UR16][R12.64] ;  /* 0x000000100c0c7981 */ /* 0x008ee4000c1e1b00 */
[----:B---3--:R-:W-:-:S04]  /*1250*/  ISETP.NE.U32.AND P1, PT, R12, RZ, PT ;  /* 0x000000ff0c00720c */ /* 0x008fc80003f25070 */
[----:B------:R-:W-:-:S13]  /*1260*/  ISETP.NE.AND.EX P1, PT, R13, RZ, PT, P1 ;  /* 0x000000ff0d00720c */ /* 0x000fda0003f25310 */
[----:B------:R-:W-:Y:S05]  /*1270*/  @!P1 BRA `(.L_x_15) ;  /* 0x0000000000089947 */ /* 0x000fea0003800000 */
[----:B01----:R0:W5:Y:S01]  /*1280*/  LD.E R9, desc[UR16][R12.64] ;  /* 0x000000100c097980 */ /* 0x003162000c101900 */
[----:B------:R-:W-:Y:S05]  /*1290*/  BRA `(.L_x_16) ;  /* 0x0000000000207947 */ /* 0x000fea0003800000 */
.L_x_15:
[----:B------:R-:W-:Y:S02]  /*12a0*/  ULDC.64 UR4, c[0x0][0x590] ;  /* 0x0001640000047ab9 */ /* 0x000fe40000000a00 */
[----:B------:R-:W-:-:S04]  /*12b0*/  ISETP.NE.U32.AND P1, PT, RZ, UR4, PT ;  /* 0x00000004ff007c0c */ /* 0x000fc8000bf25070 */
[----:B------:R-:W-:-:S13]  /*12c0*/  ISETP.NE.AND.EX P1, PT, RZ, UR5, PT, P1 ;  /* 0x00000005ff007c0c */ /* 0x000fda000bf25310 */
[----:B------:R-:W-:Y:S05]  /*12d0*/  @!P1 BRA `(.L_x_17) ;  /* 0x00000000000c9947 */ /* 0x000fea0003800000 */
[----:B------:R-:W0:Y:S02]  /*12e0*/  LDC.64 R12, c[0x0][0x590] ;  /* 0x00016400ff0c7b82 */ /* 0x000e240000000a00 */
[----:B01----:R1:W5:Y:S01]  /*12f0*/  LDG.E R9, desc[UR16][R12.64] ;  /* 0x000000100c097981 */ /* 0x003362000c1e1900 */
[----:B------:R-:W-:Y:S05]  /*1300*/  BRA `(.L_x_16) ;  /* 0x0000000000047947 */ /* 0x000fea0003800000 */
.L_x_17:
[----:B01----:R-:W3:Y:S02]  /*1310*/  LDC R9, c[0x0][0x584] ;  /* 0x00016100ff097b82 */ /* 0x003ee40000000800 */
.L_x_16:
[----:B------:R-:W-:-:S13]  /*1320*/  LOP3.LUT P1, RZ, R14, 0xff, RZ, 0xc0, !PT ;  /* 0x000000ff0eff7812 */ /* 0x000fda000782c0ff */
[----:B------:R-:W-:Y:S05]  /*1330*/  @!P1 EXIT ;  /* 0x000000000000994d */ /* 0x000fea0003800000 */
[----:B------:R-:W-:Y:S01]  /*1340*/  ULDC UR4, c[0x0][0x28c] ;  /* 0x0000a30000047ab9 */ /* 0x000fe20000000800 */
[----:B------:R-:W-:Y:S01]  /*1350*/  LOP3.LUT R146, R4, 0x1, RZ, 0xfc, !PT ;  /* 0x0000000104927812 */ /* 0x000fe200078efcff */
[----:B------:R-:W-:-:S04]  /*1360*/  UIADD3 UR4, UR4, 0x1f, URZ ;  /* 0x0000001f04047890 */ /* 0x000fc8000fffe03f */
[----:B------:R-:W-:-:S04]  /*1370*/  USHF.R.S32.HI UR5, URZ, 0x1f, UR4 ;  /* 0x0000001f3f057899 */ /* 0x000fc80008011404 */
[----:B------:R-:W-:-:S03]  /*1380*/  ULEA.HI UR5, UR5, UR4, URZ, 0x5 ;  /* 0x0000000405057291 */ /* 0x000fc6000f8f283f */
[----:B------:R-:W-:Y:S01]  /*1390*/  UMOV UR4, URZ ;  /* 0x0000003f00047c82 */ /* 0x000fe20008000000 */
[----:B------:R-:W-:-:S03]  /*13a0*/  USHF.R.S32.HI UR9, URZ, 0x5, UR5 ;  /* 0x000000053f097899 */ /* 0x000fc60008011405 */
[----:B------:R-:W-:-:S09]  /*13b0*/  UMOV UR5, URZ ;  /* 0x0000003f00057c82 */ /* 0x000fd20008000000 */
.L_x_172:
[----:B------:R-:W-:Y:S01]  /*13c0*/  LOP3.LUT R11, R0, 0x80, RZ, 0xc0, !PT ;  /* 0x00000080000b7812 */ /* 0x000fe200078ec0ff */
[----:B------:R-:W4:Y:S01]  /*13d0*/  S2UR UR13, SR_CgaCtaId ;  /* 0x00000000000d79c3 */ /* 0x000f220000008800 */
[----:B------:R-:W-:Y:S01]  /*13e0*/  UMOV UR12, 0x400 ;  /* 0x00000400000c7882 */ /* 0x000fe20000000000 */
[----:B------:R-:W-:Y:S01]  /*13f0*/  UMOV UR6, URZ ;  /* 0x0000003f00067c82 */ /* 0x000fe20008000000 */
[----:B------:R-:W-:Y:S01]  /*1400*/  SHF.R.U32.HI R11, RZ, 0x7, R11 ;  /* 0x00000007ff0b7819 */ /* 0x000fe2000001160b */
[----:B------:R-:W-:Y:S01]  /*1410*/  UMOV UR7, URZ ;  /* 0x0000003f00077c82 */ /* 0x000fe20008000000 */
[----:B------:R-:W-:Y:S01]  /*1420*/  UMOV UR18, UR5 ;  /* 0x0000000500127c82 */ /* 0x000fe20008000000 */
[----:B------:R-:W-:Y:S02]  /*1430*/  CS2R R20, SRZ ;  /* 0x0000000000147805 */ /* 0x000fe4000001ff00 */
[----:B------:R-:W-:Y:S01]  /*1440*/  CS2R R18, SRZ ;  /* 0x0000000000127805 */ /* 0x000fe2000001ff00 */
[----:B01---5:R-:W0:Y:S01]  /*1450*/  LDC R12, c[0x0][0x28c] ;  /* 0x0000a300ff0c7b82 */ /* 0x023e220000000800 */
[----:B------:R-:W1:Y:S01]  /*1460*/  SHFL.IDX PT, R11, R11, RZ, 0x1f ;  /* 0x00001fff0b0b7589 */ /* 0x000e6200000e0000 */
[----:B------:R-:W-:-:S02]  /*1470*/  CS2R R22, SRZ ;  /* 0x0000000000167805 */ /* 0x000fc4000001ff00 */
[----:B------:R-:W-:Y:S02]  /*1480*/  CS2R R88, SRZ ;  /* 0x0000000000587805 */ /* 0x000fe4000001ff00 */
[----:B------:R-:W-:Y:S02]  /*1490*/  CS2R R90, SRZ ;  /* 0x00000000005a7805 */ /* 0x000fe4000001ff00 */
[----:B------:R-:W-:Y:S02]  /*14a0*/  CS2R R92, SRZ ;  /* 0x00000000005c7805 */ /* 0x000fe4000001ff00 */
[----:B------:R-:W-:Y:S02]  /*14b0*/  CS2R R94, SRZ ;  /* 0x00000000005e7805 */ /* 0x000fe4000001ff00 */
[----:B------:R-:W-:Y:S02]  /*14c0*/  CS2R R96, SRZ ;  /* 0x0000000000607805 */ /* 0x000fe4000001ff00 */
        /* <DEDUP_REMOVED lines=16> */
[----:B0-----:R-:W-:Y:S02]  /*15d0*/  ISETP.GE.AND P1, PT, R12, 0x1, PT ;  /* 0x000000010c00780c */ /* 0x001fe40003f26270 */
[----:B------:R-:W-:Y:S02]  /*15e0*/  CS2R R130, SRZ ;  /* 0x0000000000827805 */ /* 0x000fe4000001ff00 */
[----:B-1----:R-:W-:-:S02]  /*15f0*/  R2UR UR8, R11 ;  /* 0x000000000b0872ca */ /* 0x002fc400000e0000 */
[----:B------:R-:W-:Y:S02]  /*1600*/  CS2R R132, SRZ ;  /* 0x0000000000847805 */ /* 0x000fe4000001ff00 */
[----:B------:R-:W-:Y:S02]  /*1610*/  CS2R R134, SRZ ;  /* 0x0000000000867805 */ /* 0x000fe4000001ff00 */
[----:B------:R-:W-:Y:S02]  /*1620*/  CS2R R136, SRZ ;  /* 0x0000000000887805 */ /* 0x000fe4000001ff00 */
[----:B------:R-:W-:Y:S02]  /*1630*/  CS2R R138, SRZ ;  /* 0x00000000008a7805 */ /* 0x000fe4000001ff00 */
[----:B------:R-:W-:Y:S02]  /*1640*/  CS2R R140, SRZ ;  /* 0x00000000008c7805 */ /* 0x000fe4000001ff00 */
[----:B------:R-:W-:-:S02]  /*1650*/  CS2R R142, SRZ ;  /* 0x00000000008e7805 */ /* 0x000fc4000001ff00 */
[----:B------:R-:W-:Y:S01]  /*1660*/  CS2R R144, SRZ ;  /* 0x0000000000907805 */ /* 0x000fe2000001ff00 */
[----:B------:R-:W-:Y:S01]  /*1670*/  IMAD.U32 R15, RZ, RZ, UR4 ;  /* 0x00000004ff0f7e24 */ /* 0x000fe2000f8e00ff */
[----:B------:R-:W-:Y:S02]  /*1680*/  CS2R R56, SRZ ;  /* 0x0000000000387805 */ /* 0x000fe4000001ff00 */
[----:B------:R-:W-:Y:S02]  /*1690*/  CS2R R58, SRZ ;  /* 0x00000000003a7805 */ /* 0x000fe4000001ff00 */
[----:B------:R-:W-:Y:S02]  /*16a0*/  CS2R R60, SRZ ;  /* 0x00000000003c7805 */ /* 0x000fe4000001ff00 */
[----:B------:R-:W-:Y:S01]  /*16b0*/  CS2R R62, SRZ ;  /* 0x00000000003e7805 */ /* 0x000fe2000001ff00 */
[----:B------:R-:W-:Y:S01]  /*16c0*/  ULEA.HI UR10, UR8, UR8, URZ, 0x1 ;  /* 0x00000008080a7291 */ /* 0x000fe2000f8f083f */
[----:B------:R-:W-:-:S02]  /*16d0*/  CS2R R64, SRZ ;  /* 0x0000000000407805 */ /* 0x000fc4000001ff00 */
[----:B------:R-:W-:Y:S02]  /*16e0*/  CS2R R66, SRZ ;  /* 0x0000000000427805 */ /* 0x000fe4000001ff00 */
[----:B------:R-:W-:Y:S01]  /*16f0*/  CS2R R68, SRZ ;  /* 0x0000000000447805 */ /* 0x000fe2000001ff00 */
[----:B------:R-:W-:Y:S01]  /*1700*/  ULOP3.LUT UR11, UR10, 0x1ffffe, URZ, 0xc0, !UPT ;  /* 0x001ffffe0a0b7892 */ /* 0x000fe2000f8ec03f */
[----:B------:R-:W-:Y:S01]  /*1710*/  CS2R R70, SRZ ;  /* 0x0000000000467805 */ /* 0x000fe2000001ff00 */
[----:B----4-:R-:W-:Y:S01]  /*1720*/  ULEA UR10, UR13, UR12, 0x18 ;  /* 0x0000000c0d0a7291 */ /* 0x010fe2000f8ec03f */
[----:B------:R-:W-:Y:S01]  /*1730*/  CS2R R72, SRZ ;  /* 0x0000000000487805 */ /* 0x000fe2000001ff00 */
[----:B------:R-:W-:Y:S01]  /*1740*/  UIADD3 UR11, UR8, -UR11, URZ ;  /* 0x8000000b080b7290 */ /* 0x000fe2000fffe03f */
[----:B------:R-:W-:Y:S02]  /*1750*/  CS2R R74, SRZ ;  /* 0x00000000004a7805 */ /* 0x000fe4000001ff00 */
[----:B------:R-:W-:Y:S01]  /*1760*/  CS2R R76, SRZ ;  /* 0x00000000004c7805 */ /* 0x000fe2000001ff00 */
[----:B------:R-:W-:Y:S01]  /*1770*/  UMOV UR8, URZ ;  /* 0x0000003f00087c82 */ /* 0x000fe20008000000 */
[----:B------:R-:W-:Y:S01]  /*1780*/  ULEA UR11, UR11, UR10, 0xb ;  /* 0x0000000a0b0b7291 */ /* 0x000fe2000f8e583f */
[----:B------:R-:W-:-:S02]  /*1790*/  CS2R R78, SRZ ;  /* 0x00000000004e7805 */ /* 0x000fc4000001ff00 */
[----:B------:R-:W-:Y:S02]  /*17a0*/  CS2R R80, SRZ ;  /* 0x0000000000507805 */ /* 0x000fe4000001ff00 */
[----:B------:R-:W-:Y:S01]  /*17b0*/  CS2R R82, SRZ ;  /* 0x0000000000527805 */ /* 0x000fe2000001ff00 */
[----:B------:R-:W-:Y:S01]  /*17c0*/  UIADD3 UR11, UR11, 0x280, URZ ;  /* 0x000002800b0b7890 */ /* 0x000fe2000fffe03f */
[----:B------:R-:W-:Y:S02]  /*17d0*/  CS2R R84, SRZ ;  /* 0x0000000000547805 */ /* 0x000fe4000001ff00 */
[----:B------:R-:W-:Y:S02]  /*17e0*/  CS2R R86, SRZ ;  /* 0x0000000000567805 */ /* 0x000fe4000001ff00 */
[----:B------:R-:W-:Y:S01]  /*17f0*/  CS2R R24, SRZ ;  /* 0x0000000000187805 */ /* 0x000fe2000001ff00 */
[----:B------:R-:W-:Y:S01]  /*1800*/  USHF.R.U32.HI UR11, URZ, 0x4, UR11 ;  /* 0x000000043f0b7899 */ /* 0x000fe2000801160b */
[----:B------:R-:W-:-:S02]  /*1810*/  CS2R R26, SRZ ;  /* 0x00000000001a7805 */ /* 0x000fc4000001ff00 */
[----:B------:R-:W-:Y:S02]  /*1820*/  CS2R R28, SRZ ;  /* 0x00000000001c7805 */ /* 0x000fe4000001ff00 */
[----:B------:R-:W-:Y:S01]  /*1830*/  CS2R R30, SRZ ;  /* 0x00000000001e7805 */ /* 0x000fe2000001ff00 */
[----:B------:R-:W-:Y:S01]  /*1840*/  ULOP3.LUT UR11, UR11, 0x3fff, URZ, 0xc0, !UPT ;  /* 0x00003fff0b0b7892 */ /* 0x000fe2000f8ec03f */
        /* <DEDUP_REMOVED lines=11> */
[----:B------:R-:W-:Y:S01]  /*1900*/  CS2R R54, SRZ ;  /* 0x0000000000367805 */ /* 0x000fe2000001ff00 */
[----:B--2---:R-:W-:Y:S06]  /*1910*/  @!P1 BRA `(.L_x_18) ;  /* 0x00000008002c9947 */ /* 0x004fec0003800000 */
[----:B------:R-:W-:-:S13]  /*1920*/  ISETP.NE.AND P2, PT, R146, 0x3, PT ;  /* 0x000000039200780c */ /* 0x000fda0003f45270 */
[----:B------:R-:W-:Y:S05]  /*1930*/  @!P2 BRA `(.L_x_19) ;  /* 0x000000000004a947 */ /* 0x000fea0003800000 */
[----:B------:R-:W-:Y:S01]  /*1940*/  BPT.TRAP 0x1 ;  /* 0x000000040000795c */ /* 0x000fe20000300000 */
.L_x_19:
[----:B------:R-:W-:Y:S01]  /*1950*/  ULEA UR7, UR5, UR10, 0x3 ;  /* 0x0000000a05077291 */ /* 0x000fe2000f8e183f */
[----:B------:R-:W-:-:S05]  /*1960*/  IMAD.U32 R11, RZ, RZ, UR4 ;  /* 0x00000004ff0b7e24 */ /* 0x000fca000f8e00ff */
[----:B------:R-:W-:-:S04]  /*1970*/  SHF.L.U32 R11, R11, 0x1f, RZ ;  /* 0x0000001f0b0b7819 */ /* 0x000fc800000006ff */
[----:B------:R0:W1:Y:S01]  /*1980*/  SYNCS.PHASECHK.TRANS64.TRYWAIT P1, [UR7], R11 ;  /* 0x0000000bff0075a7 */ /* 0x0000620008020147 */
[----:B------:R-:W-:Y:S05]  /*1990*/  @!P2 BRA `(.L_x_20) ;  /* 0x000000000004a947 */ /* 0x000fea0003800000 */
[----:B------:R-:W-:Y:S01]  /*19a0*/  BPT.TRAP 0x1 ;  /* 0x000000040000795c */ /* 0x000fe20000300000 */
.L_x_20:
[----:B------:R-:W-:Y:S01]  /*19b0*/  UMOV UR6, 0x1 ;  /* 0x0000000100067882 */ /* 0x000fe20000000000 */
[----:B------:R-:W-:Y:S01]  /*19c0*/  IMAD.MOV.U32 R20, RZ, RZ, RZ ;  /* 0x000000ffff147224 */ /* 0x000fe200078e00ff */
[----:B-1----:R-:W-:Y:S06]  /*19d0*/  @P1 BRA `(.L_x_21) ;  /* 0x0000000000081947 */ /* 0x002fec0003800000 */
[----:B------:R-:W1:Y:S02]  /*19e0*/  SYNCS.PHASECHK.TRANS64.TRYWAIT P1, [UR7], R11 ;  /* 0x0000000bff0075a7 */ /* 0x000e640008020147 */
[----:B-1----:R-:W-:Y:S05]  /*19f0*/  @!P1 BRA `(.L_x_22) ;  /* 0x0000008400c09947 */ /* 0x002fea0003800000 */
.L_x_21:
[----:B------:R-:W-:Y:S01]  /*1a00*/  UIADD3 UR7, UR10, 0x2c280, URZ ;  /* 0x0002c2800a077890 */ /* 0x000fe2000fffe03f */
[----:B------:R-:W-:Y:S01]  /*1a10*/  WARPGROUP.ARRIVE ;  /* 0x00000000000079c5 */ /* 0x000fe20000000000 */
[----:B------:R-:W-:Y:S01]  /*1a20*/  ULOP3.LUT UR12, UR11, 0x10000, URZ, 0xfc, !UPT ;  /* 0x000100000b0c7892 */ /* 0x000fe2000f8efc3f */
[----:B------:R-:W-:Y:S01]  /*1a30*/  IMAD.MOV.U32 R21, RZ, RZ, RZ ;  /* 0x000000ffff157224 */ /* 0x000fe200078e00ff */
[----:B------:R-:W-:Y:S01]  /*1a40*/  USHF.R.U32.HI UR7, URZ, 0x4, UR7 ;  /* 0x000000043f077899 */ /* 0x000fe20008011607 */
[----:B------:R-:W-:Y:S01]  /*1a50*/  CS2R R18, SRZ ;  /* 0x0000000000127805 */ /* 0x000fe2000001ff00 */
[----:B------:R-:W-:Y:S01]  /*1a60*/  ULEA UR12, UR5, UR12, 0x9 ;  /* 0x0000000c050c7291 */ /* 0x000fe2000f8e483f */
[----:B------:R-:W-:Y:S01]  /*1a70*/  CS2R R22, SRZ ;  /* 0x0000000000167805 */ /* 0x000fe2000001ff00 */
[----:B------:R-:W-:Y:S01]  /*1a80*/  ULOP3.LUT UR7, UR7, 0x3fff, URZ, 0xc0, !UPT ;  /* 0x00003fff07077892 */ /* 0x000fe2000f8ec03f */
[----:B------:R-:W-:Y:S01]  /*1a90*/  CS2R R88, SRZ ;  /* 0x0000000000587805 */ /* 0x000fe2000001ff00 */
[----:B------:R-:W-:Y:S01]  /*1aa0*/  UMOV UR13, 0xc0000010 ;  /* 0xc0000010000d7882 */ /* 0x000fe20000000000 */
[----:B------:R-:W-:Y:S01]  /*1ab0*/  UMOV UR15, 0xc0000010 ;  /* 0xc0000010000f7882 */ /* 0x000fe20000000000 */
[----:B------:R-:W-:Y:S01]  /*1ac0*/  ULOP3.LUT UR7, UR7, 0x10000, URZ, 0xfc, !UPT ;  /* 0x0001000007077892 */ /* 0x000fe2000f8efc3f */
[----:B------:R-:W-:-:S02]  /*1ad0*/  CS2R R90, SRZ ;  /* 0x00000000005a7805 */ /* 0x000fc4000001ff00 */
[----:B------:R-:W-:Y:S02]  /*1ae0*/  CS2R R92, SRZ ;  /* 0x00000000005c7805 */ /* 0x000fe4000001ff00 */
[----:B------:R-:W-:Y:S01]  /*1af0*/  CS2R R94, SRZ ;  /* 0x00000000005e7805 */ /* 0x000fe2000001ff00 */
[----:B------:R-:W-:Y:S01]  /*1b00*/  ULEA UR14, UR5, UR7, 0x7 ;  /* 0x00000007050e7291 */ /* 0x000fe2000f8e383f */
[----:B------:R-:W-:Y:S01]  /*1b10*/  CS2R R96, SRZ ;  /* 0x0000000000607805 */ /* 0x000fe2000001ff00 */
[----:B------:R-:W-:Y:S01]  /*1b20*/  UIADD3 UR7, UR12, 0x100, URZ ;  /* 0x000001000c077890 */ /* 0x000fe2000fffe03f */
[----:B------:R-:W-:Y:S02]  /*1b30*/  CS2R R98, SRZ ;  /* 0x0000000000627805 */ /* 0x000fe4000001ff00 */
[----:B------:R-:W-:Y:S02]  /*1b40*/  CS2R R100, SRZ ;  /* 0x0000000000647805 */ /* 0x000fe4000001ff00 */
[----:B------:R-:W-:-:S02]  /*1b50*/  CS2R R102, SRZ ;  /* 0x0000000000667805 */ /* 0x000fc4000001ff00 */
[----:B------:R-:W-:Y:S02]  /*1b60*/  CS2R R104, SRZ ;  /* 0x0000000000687805 */ /* 0x000fe4000001ff00 */
[----:B------:R-:W-:Y:S02]  /*1b70*/  CS2R R106, SRZ ;  /* 0x00000000006a7805 */ /* 0x000fe4000001ff00 */
[----:B------:R-:W-:Y:S01]  /*1b80*/  CS2R R108, SRZ ;  /* 0x00000000006c7805 */ /* 0x000fe2000001ff00 */
[----:B------:R-:W-:Y:S01]  /*1b90*/  QGMMA.64x64x32.F32.E5M2.E5M2 R56, gdesc[UR12], RZ, !UPT ;  /* 0x00e000000c3879f3 */ /* 0x000fe2000c7038ff */
[----:B------:R-:W-:Y:S01]  /*1ba0*/  UMOV UR12, UR7 ;  /* 0x00000007000c7c82 */ /* 0x000fe20008000000 */
[----:B------:R-:W-:Y:S01]  /*1bb0*/  ULDC UR7, c[0x0][0x50c] ;  /* 0x0001430000077ab9 */ /* 0x000fe20000000800 */
[----:B------:R-:W-:Y:S01]  /*1bc0*/  UMOV UR13, 0xc0000010 ;  /* 0xc0000010000d7882 */ /* 0x000fe20000000000 */
[----:B------:R-:W-:Y:S01]  /*1bd0*/  UISETP.NE.AND UP0, UPT, UR7, 0x1, UPT ;  /* 0x000000010700788c */ /* 0x000fe2000bf05270 */
[----:B------:R-:W-:Y:S01]  /*1be0*/  QGMMA.64x64x32.F32.E5M2.E5M2 R24, gdesc[UR12], RZ, !UPT, gsb0 ;  /* 0x00e000000c1879f3 */ /* 0x000fe2000c0038ff */
[----:B------:R-:W-:-:S02]  /*1bf0*/  CS2R R110, SRZ ;  /* 0x00000000006e7805 */ /* 0x000fc4000001ff00 */
[----:B------:R-:W-:Y:S01]  /*1c00*/  CS2R R112, SRZ ;  /* 0x0000000000707805 */ /* 0x000fe2000001ff00 */
[----:B------:R-:W-:Y:S01]  /*1c10*/  USEL UR7, URZ, 0x1, UP0 ;  /* 0x000000013f077887 */ /* 0x000fe20008000000 */
[----:B------:R-:W-:Y:S02]  /*1c20*/  CS2R R114, SRZ ;  /* 0x0000000000727805 */ /* 0x000fe4000001ff00 */
[----:B------:R-:W-:Y:S02]  /*1c30*/  CS2R R116, SRZ ;  /* 0x0000000000747805 */ /* 0x000fe4000001ff00 */
[----:B------:R-:W-:Y:S02]  /*1c40*/  CS2R R118, SRZ ;  /* 0x0000000000767805 */ /* 0x000fe4000001ff00 */
[----:B------:R-:W-:Y:S02]  /*1c50*/  CS2R R120, SRZ ;  /* 0x0000000000787805 */ /* 0x000fe4000001ff00 */
[----:B------:R-:W-:-:S02]  /*1c60*/  CS2R R122, SRZ ;  /* 0x00000000007a7805 */ /* 0x000fc4000001ff00 */
[----:B------:R-:W-:Y:S02]  /*1c70*/  ISETP.NE.AND P1, PT, RZ, UR7, PT ;  /* 0x00000007ff007c0c */ /* 0x000fe4000bf25270 */
        /* <DEDUP_REMOVED lines=10> */
[----:B------:R-:W-:Y:S01]  /*1d20*/  CS2R R144, SRZ ;  /* 0x0000000000907805 */ /* 0x000fe2000001ff00 */
[----:B------:R-:W-:Y:S06]  /*1d30*/  @!P1 BRA `(.L_x_23) ;  /* 0x0000000400089947 */ /* 0x000fec0003800000 */
[----:B------:R-:W-:Y:S02]  /*1d40*/  WARPGROUP.DEPBAR.LE gsb0, 0x0 ;  /* 0x00008000000079c5 */ /* 0x000fe40000010000 */
[----:B------:R-:W-:-:S01]  /*1d50*/  FADD R145, RZ, R56 ;  /* 0x00000038ff917221 */ /* 0x000fc20000000000 */
[----:B------:R-:W-:Y:S01]  /*1d60*/  FADD R144, RZ, R57 ;  /* 0x00000039ff907221 */ /* 0x000fe20000000000 */
        /* <DEDUP_REMOVED lines=62> */
[----:B------:R-:W-:-:S06]  /*2150*/  UMOV UR6, URZ ;  /* 0x0000003f00067c82 */ /* 0x000fcc0008000000 */
.L_x_23:
[----:B------:R-:W-:-:S04]  /*2160*/  UIADD3 UR18, UR5, 0x1, URZ ;  /* 0x0000000105127890 */ /* 0x000fc8000fffe03f */
[----:B------:R-:W-:-:S04]  /*2170*/  UISETP.NE.AND UP0, UPT, UR18, 0x16, UPT ;  /* 0x000000161200788c */ /* 0x000fc8000bf05270 */
[----:B------:R-:W-:Y:S02]  /*2180*/  USEL UR8, URZ, 0x1, UP0 ;  /* 0x000000013f087887 */ /* 0x000fe40008000000 */
[----:B------:R-:W-:Y:S02]  /*2190*/  USEL UR18, UR18, URZ, UP0 ;  /* 0x0000003f12127287 */ /* 0x000fe40008000000 */
[----:B------:R-:W-:-:S06]  /*21a0*/  ULOP3.LUT UR8, UR4, UR8, URZ, 0x3c, !UPT ;  /* 0x0000000804087292 */ /* 0x000fcc000f8e3c3f */
[----:B------:R-:W-:Y:S01]  /*21b0*/  IMAD.U32 R15, RZ, RZ, UR8 ;  /* 0x00000008ff0f7e24 */ /* 0x000fe2000f8e00ff */
[----:B------:R-:W-:-:S06]  /*21c0*/  UMOV UR8, 0x1 ;  /* 0x0000000100087882 */ /* 0x000fcc0000000000 */
.L_x_18:
[----:B------:R-:W-:-:S04]  /*21d0*/  UISETP.LT.AND UP0, UPT, UR9, 0x1, UPT ;  /* 0x000000010900788c */ /* 0x000fc8000bf01270 */
[----:B------:R-:W-:-:S04]  /*21e0*/  USEL UR12, UR9, 0x1, UP0 ;  /* 0x00000001090c7887 */ /* 0x000fc80008000000 */
[----:B------:R-:W-:-:S04]  /*21f0*/  UIADD3 UR12, UR9, -UR12, URZ ;  /* 0x8000000c090c7290 */ /* 0x000fc8000fffe03f */
[----:B------:R-:W-:-:S06]  /*2200*/  UISETP.GE.AND UP0, UPT, UR12, 0x1, UPT ;  /* 0x000000010c00788c */ /* 0x000fcc000bf06270 */
[----:B------:R-:W-:-:S13]  /*2210*/  PLOP3.LUT P1, PT, PT, PT, UP0, 0x80, 0x0 ;  /* 0x000000000000781c */ /* 0x000fda0003f2f008 */
[----:B------:R-:W-:Y:S05]  /*2220*/  @!P1 BRA `(.L_x_24) ;  /* 0x0000000800009947 */ /* 0x000fea0003800000 */
[----:B01----:R-:W-:Y:S01]  /*2230*/  IMAD.U32 R11, RZ, RZ, UR12 ;  /* 0x0000000cff0b7e24 */ /* 0x003fe2000f8e00ff */
[----:B------:R-:W-:Y:S01]  /*2240*/  ULDC UR19, c[0x0][0x50c] ;  /* 0x0001430000137ab9 */ /* 0x000fe20000000800 */
[----:B------:R-:W-:-:S07]  /*2250*/  IMAD.U32 R12, RZ, RZ, UR5 ;  /* 0x00000005ff0c7e24 */ /* 0x000fce000f8e00ff */
.L_x_32:
[----:B------:R-:W-:-:S13]  /*2260*/  ISETP.NE.AND P2, PT, R146, 0x3, PT ;  /* 0x000000039200780c */ /* 0x000fda0003f45270 */
[----:B0-----:R-:W-:Y:S05]  /*2270*/  @!P2 BRA `(.L_x_25) ;  /* 0x000000000004a947 */ /* 0x001fea0003800000 */
[----:B------:R-:W-:Y:S01]  /*2280*/  BPT.TRAP 0x1 ;  /* 0x000000040000795c */ /* 0x000fe20000300000 */
.L_x_25:
[----:B------:R-:W0:Y:S01]  /*2290*/  S2UR UR12, SR_CgaCtaId ;  /* 0x00000000000c79c3 */ /* 0x000e220000008800 */
[----:B------:R-:W-:Y:S01]  /*22a0*/  UMOV UR10, 0x400 ;  /* 0x00000400000a7882 */ /* 0x000fe20000000000 */
[----:B------:R-:W-:Y:S01]  /*22b0*/  SHF.L.U32 R13, R15, 0x1f, RZ ;  /* 0x0000001f0f0d7819 */ /* 0x000fe200000006ff */
[----:B0-----:R-:W-:-:S04]  /*22c0*/  ULEA UR10, UR12, UR10, 0x18 ;  /* 0x0000000a0c0a7291 */ /* 0x001fc8000f8ec03f */
[----:B------:R-:W-:-:S09]  /*22d0*/  ULEA UR12, UR18, UR10, 0x3 ;  /* 0x0000000a120c7291 */ /* 0x000fd2000f8e183f */
[----:B------:R0:W1:Y:S01]  /*22e0*/  SYNCS.PHASECHK.TRANS64.TRYWAIT P1, [UR12], R13 ;  /* 0x0000000dff0075a7 */ /* 0x000062000802014c */
[----:B------:R-:W-:Y:S05]  /*22f0*/  @!P2 BRA `(.L_x_26) ;  /* 0x000000000004a947 */ /* 0x000fea0003800000 */
[----:B------:R-:W-:Y:S01]  /*2300*/  BPT.TRAP 0x1 ;  /* 0x000000040000795c */ /* 0x000fe20000300000 */
.L_x_26:
[----:B-1----:R-:W-:Y:S05]  /*2310*/  @P1 BRA `(.L_x_27) ;  /* 0x0000000000081947 */ /* 0x002fea0003800000 */
[----:B------:R-:W1:Y:S02]  /*2320*/  SYNCS.PHASECHK.TRANS64.TRYWAIT P1, [UR12], R13 ;  /* 0x0000000dff0075a7 */ /* 0x000e64000802014c */
[----:B-1----:R-:W-:Y:S05]  /*2330*/  @!P1 BRA `(.L_x_28) ;  /* 0x0000007c00889947 */ /* 0x002fea0003800000 */
.L_x_27:
[----:B------:R-:W-:Y:S01]  /*2340*/  UIADD3 UR12, UR10, 0x2c280, URZ ;  /* 0x0002c2800a0c7890 */ /* 0x000fe2000fffe03f */
[----:B------:R-:W-:Y:S01]  /*2350*/  WARPGROUP.ARRIVE ;  /* 0x00000000000079c5 */ /* 0x000fe20000000000 */
[----:B------:R-:W-:Y:S02]  /*2360*/  UISETP.NE.AND UP0, UPT, UR7, URZ, UPT ;  /* 0x0000003f0700728c */ /* 0x000fe4000bf05270 */
[----:B------:R-:W-:Y:S02]  /*2370*/  USHF.R.U32.HI UR12, URZ, 0x4, UR12 ;  /* 0x000000043f0c7899 */ /* 0x000fe4000801160c */
[----:B------:R-:W-:Y:S02]  /*2380*/  USEL UR8, UR8, URZ, !UP0 ;  /* 0x0000003f08087287 */ /* 0x000fe4000c000000 */
[----:B------:R-:W-:Y:S02]  /*2390*/  ULOP3.LUT UR7, UR12, 0x3fff, URZ, 0xc0, !UPT ;  /* 0x00003fff0c077892 */ /* 0x000fe4000f8ec03f */
[----:B------:R-:W-:-:S02]  /*23a0*/  ULOP3.LUT UR12, UR11, 0x10000, URZ, 0xfc, !UPT ;  /* 0x000100000b0c7892 */ /* 0x000fc4000f8efc3f */
[----:B------:R-:W-:Y:S02]  /*23b0*/  ULOP3.LUT UR7, UR7, 0x10000, URZ, 0xfc, !UPT ;  /* 0x0001000007077892 */ /* 0x000fe4000f8efc3f */
[----:B------:R-:W-:Y:S02]  /*23c0*/  UISETP.NE.U32.AND UP0, UPT, UR8, URZ, UPT ;  /* 0x0000003f0800728c */ /* 0x000fe4000bf05070 */
[----:B------:R-:W-:Y:S02]  /*23d0*/  ULEA UR12, UR18, UR12, 0x9 ;  /* 0x0000000c120c7291 */ /* 0x000fe4000f8e483f */
[----:B------:R-:W-:Y:S02]  /*23e0*/  ULEA UR14, UR18, UR7, 0x7 ;  /* 0x00000007120e7291 */ /* 0x000fe4000f8e383f */
[----:B------:R-:W-:Y:S01]  /*23f0*/  UIADD3 UR7, UR12, 0x100, URZ ;  /* 0x000001000c077890 */ /* 0x000fe2000fffe03f */
[----:B------:R-:W-:Y:S01]  /*2400*/  UMOV UR13, 0xc0000010 ;  /* 0xc0000010000d7882 */ /* 0x000fe20000000000 */
[----:B------:R-:W-:Y:S01]  /*2410*/  UMOV UR15, 0xc0000010 ;  /* 0xc0000010000f7882 */ /* 0x000fe20000000000 */
[----:B------:R-:W-:-:S04]  /*2420*/  UIADD3 UR6, UR6, 0x1, URZ ;  /* 0x0000000106067890 */ /* 0x000fc8000fffe03f */
[----:B------:R-:W-:Y:S01]  /*2430*/  QGMMA.64x64x32.F32.E5M2.E5M2 R56, gdesc[UR12], R56, UP0 ;  /* 0x00e000000c3879f3 */ /* 0x000fe2000bf03838 */
[----:B------:R-:W-:Y:S01]  /*2440*/  UMOV UR12, UR7 ;  /* 0x00000007000c7c82 */ /* 0x000fe20008000000 */
[----:B------:R-:W-:Y:S02]  /*2450*/  UMOV UR13, 0xc0000010 ;  /* 0xc0000010000d7882 */ /* 0x000fe40000000000 */
[----:B------:R-:W-:Y:S01]  /*2460*/  QGMMA.64x64x32.F32.E5M2.E5M2 R24, gdesc[UR12], R24, UP0, gsb0 ;  /* 0x00e000000c1879f3 */ /* 0x000fe2000b803818 */
[----:B------:R-:W-:-:S04]  /*2470*/  UISETP.NE.AND UP0, UPT, UR6, UR19, UPT ;  /* 0x000000130600728c */ /* 0x000fc8000bf05270 */
[----:B------:R-:W-:-:S06]  /*2480*/  USEL UR7, URZ, 0x1, UP0 ;  /* 0x000000013f077887 */ /* 0x000fcc0008000000 */
[----:B------:R-:W-:Y:S01]  /*2490*/  ISETP.NE.AND P1, PT, RZ, UR7, PT ;  /* 0x00000007ff007c0c */ /* 0x000fe2000bf25270 */
[----:B------:R-:W-:-:S12]  /*24a0*/  WARPGROUP.DEPBAR.LE gsb0, 0x1 ;  /* 0x00008000000079c5 */ /* 0x000fd80000010100 */
[----:B------:R-:W-:Y:S05]  /*24b0*/  @!P1 BRA `(.L_x_29) ;  /* 0x0000000400089947 */ /* 0x000fea0003800000 */
[----:B------:R-:W-:Y:S02]  /*24c0*/  WARPGROUP.DEPBAR.LE gsb0, 0x0 ;  /* 0x00008000000079c5 */ /* 0x000fe40000010000 */
[----:B------:R-:W-:-:S01]  /*24d0*/  FADD R145, R56, R145 ;  /* 0x0000009138917221 */ /* 0x000fc20000000000 */
[----:B------:R-:W-:Y:S01]  /*24e0*/  FADD R144, R57, R144 ;  /* 0x0000009039907221 */ /* 0x000fe20000000000 */
        /* <DEDUP_REMOVED lines=62> */
[----:B------:R-:W-:-:S06]  /*28d0*/  UMOV UR6, URZ ;  /* 0x0000003f00067c82 */ /* 0x000fcc0008000000 */
.L_x_29:
[----:B------:R-:W-:Y:S05]  /*28e0*/  @!P2 BRA `(.L_x_30) ;  /* 0x000000000004a947 */ /* 0x000fea0003800000 */
[----:B------:R-:W-:Y:S01]  /*28f0*/  BPT.TRAP 0x1 ;  /* 0x000000040000795c */ /* 0x000fe20000300000 */
.L_x_30:
[----:B01----:R-:W-:Y:S02]  /*2900*/  @P0 LEA R13, R12, UR10, 0x3 ;  /* 0x0000000a0c0d0c11 */ /* 0x003fe4000f8e18ff */
[----:B------:R-:W-:-:S03]  /*2910*/  ISETP.GT.U32.AND P1, PT, R4, 0x1, PT ;  /* 0x000000010400780c */ /* 0x000fc60003f24070 */
[----:B------:R-:W-:-:S05]  /*2920*/  @P0 VIADD R14, R13, 0xb0 ;  /* 0x000000b00d0e0836 */ /* 0x000fca0000000000 */
[----:B------:R-:W-:-:S04]  /*2930*/  @P0 PRMT R14, R5, 0x654, R14 ;  /* 0x00000654050e0816 */ /* 0x000fc8000000000e */
[----:B------:R0:W-:Y:S01]  /*2940*/  @P0 SYNCS.ARRIVE.TRANS64.RED.A1T0 RZ, [R14+URZ], RZ ;  /* 0x000000ff0eff09a7 */ /* 0x0001e2000810043f */
[----:B------:R-:W-:Y:S05]  /*2950*/  @P1 BRA `(.L_x_31) ;  /* 0x0000000000041947 */ /* 0x000fea0003800000 */
[----:B------:R-:W-:Y:S01]  /*2960*/  BPT.TRAP 0x1 ;  /* 0x000000040000795c */ /* 0x000fe20000300000 */
.L_x_31:
[----:B------:R-:W-:Y:S01]  /*2970*/  UIADD3 UR18, UR18, 0x1, URZ ;  /* 0x0000000112127890 */ /* 0x000fe2000fffe03f */
[C---:B------:R-:W-:Y:S01]  /*2980*/  ISETP.GT.AND P2, PT, R11.reuse, 0x1, PT ;  /* 0x000000010b00780c */ /* 0x040fe20003f44270 */
[----:B------:R-:W-:Y:S02]  /*2990*/  VIADD R12, R12, 0x1 ;  /* 0x000000010c0c7836 */ /* 0x000fe40000000000 */
[----:B------:R-:W-:Y:S01]  /*29a0*/  UISETP.NE.AND UP0, UPT, UR18, 0x16, UPT ;  /* 0x000000161200788c */ /* 0x000fe2000bf05270 */
[----:B------:R-:W-:Y:S02]  /*29b0*/  VIADD R11, R11, 0xffffffff ;  /* 0xffffffff0b0b7836 */ /* 0x000fe40000000000 */
[C---:B------:R-:W-:Y:S01]  /*29c0*/  ISETP.NE.AND P1, PT, R12.reuse, 0x16, PT ;  /* 0x000000160c00780c */ /* 0x040fe20003f25270 */
[----:B------:R-:W-:Y:S02]  /*29d0*/  USEL UR8, URZ, 0x1, UP0 ;  /* 0x000000013f087887 */ /* 0x000fe40008000000 */
[----:B------:R-:W-:Y:S01]  /*29e0*/  USEL UR18, UR18, URZ, UP0 ;  /* 0x0000003f12127287 */ /* 0x000fe20008000000 */
[----:B------:R-:W-:-:S03]  /*29f0*/  SEL R12, R12, RZ, P1 ;  /* 0x000000ff0c0c7207 */ /* 0x000fc60000800000 */
[----:B------:R-:W-:Y:S01]  /*2a00*/  LOP3.LUT R15, R15, UR8, RZ, 0x3c, !PT ;  /* 0x000000080f0f7c12 */ /* 0x000fe2000f8e3cff */
[----:B------:R-:W-:Y:S01]  /*2a10*/  UMOV UR8, 0x1 ;  /* 0x0000000100087882 */ /* 0x000fe20000000000 */
[----:B------:R-:W-:Y:S06]  /*2a20*/  @P2 BRA `(.L_x_32) ;  /* 0xfffffff8000c2947 */ /* 0x000fec000383ffff */
.L_x_24:
[----:B------:R-:W-:Y:S01]  /*2a30*/  UISETP.NE.AND UP0, UPT, UR6, URZ, UPT ;  /* 0x0000003f0600728c */ /* 0x000fe2000bf05270 */
[----:B01----:R-:W0:Y:S03]  /*2a40*/  LDC R11, c[0x0][0x28c] ;  /* 0x0000a300ff0b7b82 */ /* 0x003e260000000800 */
[----:B------:R-:W-:-:S06]  /*2a50*/  USEL UR6, URZ, 0x1, !UP0 ;  /* 0x000000013f067887 */ /* 0x000fcc000c000000 */
[----:B------:R-:W-:Y:S02]  /*2a60*/  ISETP.NE.AND P1, PT, RZ, UR6, PT ;  /* 0x00000006ff007c0c */ /* 0x000fe4000bf25270 */
[----:B0-----:R-:W-:-:S11]  /*2a70*/  ISETP.GE.AND P2, PT, R11, 0x1, PT ;  /* 0x000000010b00780c */ /* 0x001fd60003f46270 */
[----:B------:R-:W-:Y:S05]  /*2a80*/  @!P1 BRA `(.L_x_33) ;  /* 0x0000000400049947 */ /* 0x000fea0003800000 */
[----:B------:R-:W-:Y:S02]  /*2a90*/  WARPGROUP.DEPBAR.LE gsb0, 0x0 ;  /* 0x00008000000079c5 */ /* 0x000fe40000010000 */
[----:B------:R-:W-:Y:S01]  /*2aa0*/  FADD R145, R56, R145 ;  /* 0x0000009138917221 */ /* 0x000fe20000000000 */
        /* <DEDUP_REMOVED lines=62> */
[----:B------:R-:W-:-:S07]  /*2e90*/  FADD R20, R20, R55 ;  /* 0x0000003714147221 */ /* 0x000fce0000000000 */
.L_x_33:
[----:B------:R-:W-:Y:S02]  /*2ea0*/  WARPGROUP.DEPBAR.LE gsb0, 0x0 ;  /* 0x00008000000079c5 */ /* 0x000fe40000010000 */
[----:B------:R-:W-:Y:S05]  /*2eb0*/  @!P2 BRA `(.L_x_34) ;  /* 0x000000000050a947 */ /* 0x000fea0003800000 */
[----:B------:R-:W-:-:S13]  /*2ec0*/  ISETP.NE.AND P1, PT, R146, 0x3, PT ;  /* 0x000000039200780c */ /* 0x000fda0003f25270 */
[----:B------:R-:W-:Y:S05]  /*2ed0*/  @!P1 BRA `(.L_x_35) ;  /* 0x0000000000049947 */ /* 0x000fea0003800000 */
[----:B------:R-:W-:Y:S01]  /*2ee0*/  BPT.TRAP 0x1 ;  /* 0x000000040000795c */ /* 0x000fe20000300000 */
.L_x_35:
[----:B------:R-:W-:Y:S01]  /*2ef0*/  BSSY B0, `(.L_x_36) ;  /* 0x000000e000007945 */ /* 0x000fe20003800000 */
[----:B------:R-:W-:-:S03]  /*2f00*/  ISETP.GT.U32.AND P1, PT, R4, 0x1, PT ;  /* 0x000000010400780c */ /* 0x000fc60003f24070 */
[----:B------:R-:W-:Y:S10]  /*2f10*/  @!P0 BRA `(.L_x_37) ;  /* 0x00000000002c8947 */ /* 0x000ff40003800000 */
[----:B------:R-:W-:-:S04]  /*2f20*/  UISETP.LT.AND UP0, UPT, UR9, 0x1, UPT ;  /* 0x000000010900788c */ /* 0x000fc8000bf01270 */
[----:B------:R-:W-:-:S04]  /*2f30*/  USEL UR8, UR9, 0x1, UP0 ;  /* 0x0000000109087887 */ /* 0x000fc80008000000 */
[----:B------:R-:W-:-:S04]  /*2f40*/  UIADD3 UR8, UR5, UR9, -UR8 ;  /* 0x0000000905087290 */ /* 0x000fc8000fffe808 */
[----:B------:R-:W-:-:S04]  /*2f50*/  UIMAD.WIDE.U32 UR6, UR8, -0x45d1745d, URZ ;  /* 0xba2e8ba3080678a5 */ /* 0x000fc8000f8e003f */
[----:B------:R-:W-:-:S04]  /*2f60*/  USHF.R.U32.HI UR6, URZ, 0x4, UR7 ;  /* 0x000000043f067899 */ /* 0x000fc80008011607 */
[----:B------:R-:W-:-:S04]  /*2f70*/  UIMAD UR8, UR6, -0x16, UR8 ;  /* 0xffffffea060878a4 */ /* 0x000fc8000f8e0208 */
[----:B------:R-:W-:-:S04]  /*2f80*/  ULEA UR8, UR8, UR10, 0x3 ;  /* 0x0000000a08087291 */ /* 0x000fc8000f8e183f */
[----:B------:R-:W-:-:S06]  /*2f90*/  UIADD3 UR8, UR8, 0xb0, URZ ;  /* 0x000000b008087890 */ /* 0x000fcc000fffe03f */
[----:B------:R-:W-:-:S05]  /*2fa0*/  IMAD.U32 R12, RZ, RZ, UR8 ;  /* 0x00000008ff0c7e24 */ /* 0x000fca000f8e00ff */
[----:B------:R-:W-:-:S04]  /*2fb0*/  PRMT R11, R5, 0x654, R12 ;  /* 0x00000654050b7816 */ /* 0x000fc8000000000c */
[----:B------:R0:W-:Y:S03]  /*2fc0*/  SYNCS.ARRIVE.TRANS64.RED.A1T0 RZ, [R11+URZ], RZ ;  /* 0x000000ff0bff79a7 */ /* 0x0001e6000810043f */
.L_x_37:
[----:B------:R-:W-:Y:S05]  /*2fd0*/  BSYNC B0 ;  /* 0x0000000000007941 */ /* 0x000fea0003800000 */
.L_x_36:
[----:B------:R-:W-:Y:S05]  /*2fe0*/  @P1 BRA `(.L_x_34) ;  /* 0x0000000000041947 */ /* 0x000fea0003800000 */
[----:B------:R-:W-:Y:S01]  /*2ff0*/  BPT.TRAP 0x1 ;  /* 0x000000040000795c */ /* 0x000fe20000300000 */
.L_x_34:
[----:B------:R-:W1:Y:S01]  /*3000*/  LDC R15, c[0x0][0x288] ;  /* 0x0000a200ff0f7b82 */ /* 0x000e620000000800 */
[--C-:B0-----:R-:W-:Y:S01]  /*3010*/  SHF.R.U32.HI R11, RZ, 0x2, R0.reuse ;  /* 0x00000002ff0b7819 */ /* 0x101fe20000011600 */
[----:B------:R-:W-:Y:S01]  /*3020*/  IMAD.SHL.U32 R31, R10, 0x40, RZ ;  /* 0x000000400a1f7824 */ /* 0x000fe200078e00ff */
[----:B------:R-:W-:Y:S01]  /*3030*/  SHF.R.U32.HI R14, RZ, 0x7, R0 ;  /* 0x00000007ff0e7819 */ /* 0x000fe20000011600 */
[----:B------:R-:W-:Y:S01]  /*3040*/  UIADD3 UR5, UR9, UR5, URZ ;  /* 0x0000000509057290 */ /* 0x000fe2000fffe03f */
[----:B------:R-:W-:Y:S01]  /*3050*/  LOP3.LUT R12, R11, 0x7, RZ, 0xc0, !PT ;  /* 0x000000070b0c7812 */ /* 0x000fe200078ec0ff */
[----:B------:R-:W-:Y:S01]  /*3060*/  IMAD.SHL.U32 R26, R0, 0x2, RZ ;  /* 0x00000002001a7824 */ /* 0x000fe200078e00ff */
[----:B------:R-:W-:Y:S01]  /*3070*/  LOP3.LUT R11, R14, 0x1, RZ, 0xc0, !PT ;  /* 0x000000010e0b7812 */ /* 0x000fe200078ec0ff */
[----:B------:R-:W-:Y:S01]  /*3080*/  UISETP.GT.U32.AND UP0, UPT, UR5, 0x15, UPT ;  /* 0x000000150500788c */ /* 0x000fe2000bf04070 */
[C---:B------:R-:W-:Y:S01]  /*3090*/  LOP3.LUT R14, R0.reuse, 0x3, RZ, 0xc0, !PT ;  /* 0x00000003000e7812 */ /* 0x040fe200078ec0ff */
[----:B------:R-:W-:Y:S01]  /*30a0*/  ULDC UR12, c[0x0][0x284] ;  /* 0x0000a100000c7ab9 */ /* 0x000fe20000000800 */
[----:B------:R-:W-:Y:S01]  /*30b0*/  LOP3.LUT R13, R0, 0x60, RZ, 0xc0, !PT ;  /* 0x00000060000d7812 */ /* 0x000fe200078ec0ff */
[----:B------:R-:W-:Y:S01]  /*30c0*/  UISETP.LT.U32.AND UP0, UPT, UR9, 0x16, UP0 ;  /* 0x000000160900788c */ /* 0x000fe20008701070 */
[----:B------:R-:W-:Y:S01]  /*30d0*/  SHF.R.S32.HI R34, RZ, 0x1f, R6 ;  /* 0x0000001fff227819 */ /* 0x000fe20000011406 */
[----:B------:R-:W-:Y:S01]  /*30e0*/  UISETP.GE.U32.AND UP1, UPT, UR9, 0x16, UPT ;  /* 0x000000160900788c */ /* 0x000fe2000bf26070 */
[----:B------:R-:W-:Y:S01]  /*30f0*/  SHF.R.U32.HI R13, RZ, 0x1, R13 ;  /* 0x00000001ff0d7819 */ /* 0x000fe2000001160d */
[----:B------:R-:W-:Y:S01]  /*3100*/  ULDC.64 UR10, c[0x0][0x5d0] ;  /* 0x00017400000a7ab9 */ /* 0x000fe20000000a00 */
[----:B------:R-:W-:Y:S01]  /*3110*/  LOP3.LUT R26, R31, 0x6, R26, 0xf8, !PT ;  /* 0x000000061f1a7812 */ /* 0x000fe200078ef81a */
[----:B------:R-:W-:Y:S01]  /*3120*/  UIMAD.WIDE.U32 UR6, UR5, -0x45d1745d, URZ ;  /* 0xba2e8ba3050678a5 */ /* 0x000fe2000f8e003f */
[----:B------:R-:W-:Y:S01]  /*3130*/  IADD3 R16, RZ, -R13, -R12 ;  /* 0x8000000dff107210 */ /* 0x000fe20007ffe80c */
[----:B------:R-:W-:Y:S01]  /*3140*/  USEL UR8, URZ, 0x1, !UP0 ;  /* 0x000000013f087887 */ /* 0x000fe2000c000000 */
[----:B------:R-:W-:Y:S01]  /*3150*/  IMAD.SHL.U32 R33, R11, 0x40, RZ ;  /* 0x000000400b217824 */ /* 0x000fe200078e00ff */
[----:B------:R-:W-:Y:S01]  /*3160*/  SHF.R.S32.HI R27, RZ, 0x1f, R26 ;  /* 0x0000001fff1b7819 */ /* 0x000fe2000001141a */
[----:B------:R-:W-:Y:S01]  /*3170*/  USHF.R.U32.HI UR6, URZ, 0x4, UR7 ;  /* 0x000000043f067899 */ /* 0x000fe20008011607 */
[----:B-1----:R-:W-:Y:S01]  /*3180*/  IMAD R14, R14, -0x2, R15 ;  /* 0xfffffffe0e0e7824 */ /* 0x002fe200078e020f */
[----:B------:R-:W-:Y:S01]  /*3190*/  ISETP.GE.AND P1, PT, R31, R15, PT ;  /* 0x0000000f1f00720c */ /* 0x000fe20003f26270 */
[----:B------:R-:W-:Y:S01]  /*31a0*/  IMAD.SHL.U32 R15, R7, 0x100, RZ ;  /* 0x00000100070f7824 */ /* 0x000fe200078e00ff */
[----:B------:R-:W-:Y:S01]  /*31b0*/  ULOP3.LUT UR4, UR4, UR8, URZ, 0x3c, !UPT ;  /* 0x0000000804047292 */ /* 0x000fe2000f8e3c3f */
[----:B------:R-:W-:Y:S01]  /*31c0*/  IMAD R16, R11, -0x40, R16 ;  /* 0xffffffc00b107824 */ /* 0x000fe200078e0210 */
[----:B------:R-:W-:Y:S01]  /*31d0*/  LOP3.LUT R33, R33, 0x40, R12, 0xe2, !PT ;  /* 0x0000004021217812 */ /* 0x000fe200078ee20c */
[----:B------:R-:W-:Y:S01]  /*31e0*/  IMAD R11, R34, UR10, RZ ;  /* 0x0000000a220b7c24 */ /* 0x000fe2000f8e02ff */
[----:B------:R-:W-:Y:S01]  /*31f0*/  ISETP.GE.OR P1, PT, R15, UR12, P1 ;  /* 0x0000000c0f007c0c */ /* 0x000fe20008f26670 */
[----:B------:R-:W-:Y:S01]  /*3200*/  IMAD.WIDE R24, R7, 0x100, RZ ;  /* 0x0000010007187825 */ /* 0x000fe200078e02ff */
[----:B------:R-:W-:Y:S01]  /*3210*/  UIMAD UR5, UR6, -0x16, UR5 ;  /* 0xffffffea060578a4 */ /* 0x000fe2000f8e0205 */
[----:B------:R-:W-:Y:S01]  /*3220*/  IADD3 R32, -R15, UR12, R16 ;  /* 0x0000000c0f207c10 */ /* 0x000fe2000fffe110 */
[----:B------:R-:W-:Y:S01]  /*3230*/  @UP1 ULOP3.LUT UR4, UR4, 0x1, UR6, 0x78, !UPT ;  /* 0x0000000104041892 */ /* 0x000fe2000f8e7806 */
[----:B------:R-:W-:Y:S01]  /*3240*/  IMAD R7, R6, UR11, R11 ;  /* 0x0000000b06077c24 */ /* 0x000fe2000f8e020b */
[----:B------:R-:W-:Y:S01]  /*3250*/  LOP3.LUT R33, R24, R33, R13, 0xfe, !PT ;  /* 0x0000002118217212 */ /* 0x000fe200078efe0d */
[----:B------:R-:W-:-:S04]  /*3260*/  IMAD.WIDE.U32 R10, R6, UR10, R26 ;  /* 0x0000000a060a7c25 */ /* 0x000fc8000f8e001a */
[----:B------:R-:W-:Y:S02]  /*3270*/  IMAD.IADD R11, R11, 0x1, R7 ;  /* 0x000000010b0b7824 */ /* 0x000fe400078e0207 */
[----:B------:R-:W-:Y:S02]  /*3280*/  IMAD.IADD R31, R14, 0x1, -R31 ;  /* 0x000000010e1f7824 */ /* 0x000fe400078e0a1f */
[----:B------:R-:W-:Y:S01]  /*3290*/  IMAD.MOV.U32 R30, RZ, RZ, -0x1 ;  /* 0xffffffffff1e7424 */ /* 0x000fe200078e00ff */
[----:B------:R-:W-:Y:S06]  /*32a0*/  @P1 BRA `(.L_x_38) ;  /* 0x0000004800081947 */ /* 0x000fec0003800000 */
[----:B------:R-:W0:Y:S01]  /*32b0*/  LDC.64 R28, c[0x0][0x5c8] ;  /* 0x00017200ff1c7b82 */ /* 0x000e220000000a00 */
[----:B------:R-:W-:Y:S01]  /*32c0*/  ULDC.64 UR6, c[0x0][0x5c0] ;  /* 0x0001700000067ab9 */ /* 0x000fe20000000a00 */
[----:B------:R-:W-:Y:S01]  /*32d0*/  BSSY B0, `(.L_x_38) ;  /* 0x000047f000007945 */ /* 0x000fe20003800000 */
[-C--:B0-----:R-:W-:Y:S02]  /*32e0*/  IMAD R12, R25, R28.reuse, RZ ;  /* 0x0000001c190c7224 */ /* 0x081fe400078e02ff */
[----:B------:R-:W-:-:S04]  /*32f0*/  IMAD.WIDE.U32 R10, R33, R28, R10 ;  /* 0x0000001c210a7225 */ /* 0x000fc800078e000a */
[----:B------:R-:W-:Y:S01]  /*3300*/  IMAD R13, R33, R29, R12 ;  /* 0x0000001d210d7224 */ /* 0x000fe200078e020c */
[C---:B------:R-:W-:Y:S01]  /*3310*/  LEA R14, P2, R28.reuse, R10, 0x3 ;  /* 0x0000000a1c0e7211 */ /* 0x040fe200078418ff */
[----:B------:R-:W-:Y:S01]  /*3320*/  IMAD.SHL.U32 R7, R28, 0x80, RZ ;  /* 0x000000801c077824 */ /* 0x000fe200078e00ff */
[----:B------:R-:W-:Y:S01]  /*3330*/  IADD3 R16, P1, R10, UR6, RZ ;  /* 0x000000060a107c10 */ /* 0x000fe2000ff3e0ff */
[----:B------:R-:W-:Y:S01]  /*3340*/  IMAD.IADD R36, R11, 0x1, R13 ;  /* 0x000000010b247824 */ /* 0x000fe200078e020d */
[----:B------:R-:W-:Y:S02]  /*3350*/  SHF.L.U64.HI R11, R28, 0x7, R29 ;  /* 0x000000071c0b7819 */ /* 0x000fe4000001021d */
[----:B------:R-:W-:Y:S02]  /*3360*/  IADD3 R12, P5, P6, R10, UR6, R7 ;  /* 0x000000060a0c7c10 */ /* 0x000fe4000febe007 */
[----:B------:R-:W-:Y:S02]  /*3370*/  LEA.HI.X R28, R28, R36, R29, 0x3, P2 ;  /* 0x000000241c1c7211 */ /* 0x000fe400010f1c1d */
[----:B------:R-:W-:-:S02]  /*3380*/  IADD3.X R13, R36, UR7, R11, P5, P6 ;  /* 0x00000007240d7c10 */ /* 0x000fc4000afec40b */
[----:B---3-5:R-:W-:Y:S02]  /*3390*/  FSETP.NEU.AND P5, PT, R9, RZ, PT ;  /* 0x000000ff0900720b */ /* 0x028fe40003fad000 */
[----:B------:R-:W-:Y:S02]  /*33a0*/  IADD3.X R17, R36, UR7, RZ, P1, !PT ;  /* 0x0000000724117c10 */ /* 0x000fe40008ffe4ff */
[C---:B------:R-:W-:Y:S02]  /*33b0*/  IADD3 R10, P1, P2, R14.reuse, UR6, R7 ;  /* 0x000000060e0a7c10 */ /* 0x040fe4000fa3e007 */
[----:B------:R-:W-:Y:S02]  /*33c0*/  IADD3 R14, P3, R14, UR6, RZ ;  /* 0x000000060e0e7c10 */ /* 0x000fe4000ff7e0ff */
[C---:B------:R-:W-:Y:S02]  /*33d0*/  IADD3.X R11, R28.reuse, UR7, R11, P1, P2 ;  /* 0x000000071c0b7c10 */ /* 0x040fe40008fe440b */
[----:B------:R-:W-:-:S03]  /*33e0*/  IADD3.X R15, R28, UR7, RZ, P3, !PT ;  /* 0x000000071c0f7c10 */ /* 0x000fc60009ffe4ff */
[----:B------:R-:W-:Y:S06]  /*33f0*/  @!P5 BRA `(.L_x_39) ;  /* 0x0000003400a0d947 */ /* 0x000fec0003800000 */
[----:B------:R-:W-:Y:S01]  /*3400*/  ULDC.64 UR6, c[0x0][0x5b8] ;  /* 0x00016e0000067ab9 */ /* 0x000fe20000000a00 */
[----:B------:R-:W-:Y:S01]  /*3410*/  ISETP.GE.AND P1, PT, R32, 0x1, PT ;  /* 0x000000012000780c */ /* 0x000fe20003f26270 */
[----:B------:R-:W-:Y:S01]  /*3420*/  IMAD R7, R34, UR6, RZ ;  /* 0x0000000622077c24 */ /* 0x000fe2000f8e02ff */
[----:B------:R-:W-:Y:S01]  /*3430*/  ULDC.64 UR10, c[0x0][0x5a8] ;  /* 0x00016a00000a7ab9 */ /* 0x000fe20000000a00 */
[C---:B------:R-:W-:Y:S01]  /*3440*/  IMAD.WIDE.U32 R26, R6.reuse, UR6, R26 ;  /* 0x00000006061a7c25 */ /* 0x040fe2000f8e001a */
[----:B------:R-:W-:Y:S01]  /*3450*/  ISETP.LT.OR P5, PT, R31, 0x1, !P1 ;  /* 0x000000011f00780c */ /* 0x000fe20004fa1670 */
[----:B------:R-:W-:Y:S02]  /*3460*/  BSSY B1, `(.L_x_40) ;  /* 0x000000d000017945 */ /* 0x000fe40003800000 */
[----:B------:R-:W-:Y:S01]  /*3470*/  IMAD R7, R6, UR7, R7 ;  /* 0x0000000706077c24 */ /* 0x000fe2000f8e0207 */
[----:B------:R-:W-:Y:S01]  /*3480*/  ULDC.64 UR6, c[0x0][0x5b0] ;  /* 0x00016c0000067ab9 */ /* 0x000fe20000000a00 */
[----:B------:R-:W-:-:S02]  /*3490*/  IMAD.MOV.U32 R6, RZ, RZ, R26 ;  /* 0x000000ffff067224 */ /* 0x000fc400078e001a */
[----:B------:R-:W-:Y:S02]  /*34a0*/  IMAD.IADD R7, R27, 0x1, R7 ;  /* 0x000000011b077824 */ /* 0x000fe400078e0207 */
[----:B------:R-:W-:Y:S02]  /*34b0*/  IMAD R28, R25, UR6, RZ ;  /* 0x00000006191c7c24 */ /* 0x000fe4000f8e02ff */
[----:B------:R-:W-:-:S04]  /*34c0*/  IMAD.WIDE.U32 R26, R33, UR6, R6 ;  /* 0x00000006211a7c25 */ /* 0x000fc8000f8e0006 */
[--C-:B------:R-:W-:Y:S01]  /*34d0*/  IMAD R29, R33, UR7, R28.reuse ;  /* 0x00000007211d7c24 */ /* 0x100fe2000f8e021c */
[----:B------:R-:W-:Y:S02]  /*34e0*/  IADD3 R26, P2, R26, UR10, RZ ;  /* 0x0000000a1a1a7c10 */ /* 0x000fe4000ff5e0ff */
[----:B------:R-:W-:Y:S02]  /*34f0*/  PRMT R28, RZ, 0x7610, R28 ;  /* 0x00007610ff1c7816 */ /* 0x000fe4000000001c */
[----:B------:R-:W-:Y:S01]  /*3500*/  IADD3.X R27, R27, UR11, R29, P2, !PT ;  /* 0x0000000b1b1b7c10 */ /* 0x000fe200097fe41d */
[----:B------:R-:W-:Y:S08]  /*3510*/  @P5 BRA `(.L_x_41) ;  /* 0x0000000000045947 */ /* 0x000ff00003800000 */
[----:B------:R0:W5:Y:S02]  /*3520*/  LDG.E.U8 R28, desc[UR16][R26.64] ;  /* 0x000000101a1c7981 */ /* 0x000164000c1e1100 */
.L_x_41:
[----:B------:R-:W-:Y:S05]  /*3530*/  BSYNC B1 ;  /* 0x0000000000017941 */ /* 0x000fea0003800000 */
.L_x_40:
[----:B-----5:R-:W-:Y:S01]  /*3540*/  LOP3.LUT R28, R28, 0xff, RZ, 0xc0, !PT ;  /* 0x000000ff1c1c7812 */ /* 0x020fe200078ec0ff */
[----:B------:R-:W-:Y:S01]  /*3550*/  BSSY B1, `(.L_x_42) ;  /* 0x000000b000017945 */ /* 0x000fe20003800000 */
[----:B------:R-:W-:Y:S02]  /*3560*/  ISETP.LT.OR P3, PT, R31, 0x2, !P1 ;  /* 0x000000021f00780c */ /* 0x000fe40004f61670 */
[----:B------:R-:W-:-:S05]  /*3570*/  F2FP.F16.E5M2.UNPACK_B R28, R28 ;  /* 0x0000001cff1c723e */ /* 0x000fca00020004ff */
[----:B------:R-:W-:-:S05]  /*3580*/  HADD2.F32 R28, -RZ, R28.H0_H0 ;  /* 0x2000001cff1c7230 */ /* 0x000fca0000004100 */
[----:B------:R-:W-:-:S04]  /*3590*/  FMUL R28, R28, R9 ;  /* 0x000000091c1c7220 */ /* 0x000fc80000400000 */
[----:B--2---:R-:W-:-:S05]  /*35a0*/  FFMA R28, R145, R8, R28 ;  /* 0x00000008911c7223 */ /* 0x004fca000000001c */
[----:B------:R-:W-:Y:S02]  /*35b0*/  F2FP.SATFINITE.E5M2.F32.PACK_AB_MERGE_C R29, RZ, R28, RZ ;  /* 0x0000001cff1d723e */ /* 0x000fe400048060ff */
[----:B------:R-:W-:-:S03]  /*35c0*/  PRMT R28, RZ, 0x7610, R28 ;  /* 0x00007610ff1c7816 */ /* 0x000fc6000000001c */
[----:B------:R1:W-:Y:S01]  /*35d0*/  @!P5 STG.E.U8 desc[UR16][R16.64], R29 ;  /* 0x0000001d1000d986 */ /* 0x0003e2000c101110 */
[----:B------:R-:W-:Y:S05]  /*35e0*/  @P3 BRA `(.L_x_43) ;  /* 0x0000000000043947 */ /* 0x000fea0003800000 */
[----:B------:R2:W5:Y:S02]  /*35f0*/  LDG.E.U8 R28, desc[UR16][R26.64+0x1] ;  /* 0x000001101a1c7981 */ /* 0x000564000c1e1100 */
.L_x_43:
[----:B------:R-:W-:Y:S05]  /*3600*/  BSYNC B1 ;  /* 0x0000000000017941 */ /* 0x000fea0003800000 */
.L_x_42:
[----:B-----5:R-:W-:Y:S01]  /*3610*/  LOP3.LUT R28, R28, 0xff, RZ, 0xc0, !PT ;  /* 0x000000ff1c1c7812 */ /* 0x020fe200078ec0ff */
[----:B------:R-:W-:Y:S01]  /*3620*/  BSSY B1, `(.L_x_44) ;  /* 0x0000013000017945 */ /* 0x000fe20003800000 */
[----:B------:R-:W-:Y:S02]  /*3630*/  IADD3 R37, P2, R33, 0x8, RZ ;  /* 0x0000000821257810 */ /* 0x000fe40007f5e0ff */
[----:B------:R-:W-:-:S03]  /*3640*/  F2FP.F16.E5M2.UNPACK_B R28, R28 ;  /* 0x0000001cff1c723e */ /* 0x000fc600020004ff */
[----:B-1----:R-:W-:Y:S01]  /*3650*/  IMAD.X R29, RZ, RZ, R25, P2 ;  /* 0x000000ffff1d7224 */ /* 0x002fe200010e0619 */
[----:B------:R-:W-:Y:S01]  /*3660*/  ISETP.GE.AND P2, PT, R32, 0x9, PT ;  /* 0x000000092000780c */ /* 0x000fe20003f46270 */
[----:B------:R-:W-:Y:S02]  /*3670*/  HADD2.F32 R28, -RZ, R28.H0_H0 ;  /* 0x2000001cff1c7230 */ /* 0x000fe40000004100 */
[----:B------:R-:W-:Y:S01]  /*3680*/  IMAD R34, R29, UR6, RZ ;  /* 0x000000061d227c24 */ /* 0x000fe2000f8e02ff */
[----:B------:R-:W-:Y:S02]  /*3690*/  ISETP.LT.OR P5, PT, R31, 0x1, !P2 ;  /* 0x000000011f00780c */ /* 0x000fe400057a1670 */
[----:B------:R-:W-:Y:S01]  /*36a0*/  FMUL R35, R28, R9 ;  /* 0x000000091c237220 */ /* 0x000fe20000400000 */
[----:B------:R-:W-:-:S04]  /*36b0*/  IMAD.WIDE.U32 R28, R37, UR6, R6 ;  /* 0x00000006251c7c25 */ /* 0x000fc8000f8e0006 */
[----:B------:R-:W-:Y:S01]  /*36c0*/  FFMA R35, R144, R8, R35 ;  /* 0x0000000890237223 */ /* 0x000fe20000000023 */
[--C-:B------:R-:W-:Y:S01]  /*36d0*/  IMAD R37, R37, UR7, R34.reuse ;  /* 0x0000000725257c24 */ /* 0x100fe2000f8e0222 */
[----:B------:R-:W-:Y:S02]  /*36e0*/  IADD3 R28, P6, R28, UR10, RZ ;  /* 0x0000000a1c1c7c10 */ /* 0x000fe4000ffde0ff */
[----:B------:R-:W-:Y:S02]  /*36f0*/  PRMT R34, RZ, 0x7610, R34 ;  /* 0x00007610ff227816 */ /* 0x000fe40000000022 */
[----:B------:R-:W-:Y:S02]  /*3700*/  F2FP.SATFINITE.E5M2.F32.PACK_AB_MERGE_C R35, RZ, R35, RZ ;  /* 0x00000023ff23723e */ /* 0x000fe400048060ff */
[----:B------:R-:W-:-:S03]  /*3710*/  IADD3.X R29, R29, UR11, R37, P6, !PT ;  /* 0x0000000b1d1d7c10 */ /* 0x000fc6000b7fe425 */
[----:B------:R1:W-:Y:S01]  /*3720*/  @!P3 STG.E.U8 desc[UR16][R16.64+0x1], R35 ;  /* 0x000001231000b986 */ /* 0x0003e2000c101110 */
[----:B------:R-:W-:Y:S05]  /*3730*/  @P5 BRA `(.L_x_45) ;  /* 0x0000000000045947 */ /* 0x000fea0003800000 */
[----:B------:R3:W5:Y:S02]  /*3740*/  LDG.E.U8 R34, desc[UR16][R28.64] ;  /* 0x000000101c227981 */ /* 0x000764000c1e1100 */
.L_x_45:
[----:B------:R-:W-:Y:S05]  /*3750*/  BSYNC B1 ;  /* 0x0000000000017941 */ /* 0x000fea0003800000 */
.L_x_44:
[----:B-----5:R-:W-:Y:S01]  /*3760*/  LOP3.LUT R34, R34, 0xff, RZ, 0xc0, !PT ;  /* 0x000000ff22227812 */ /* 0x020fe200078ec0ff */
[----:B------:R-:W-:Y:S01]  /*3770*/  BSSY B1, `(.L_x_46) ;  /* 0x000000b000017945 */ /* 0x000fe20003800000 */
[----:B------:R-:W-:Y:S02]  /*3780*/  ISETP.LT.OR P3, PT, R31, 0x2, !P2 ;  /* 0x000000021f00780c */ /* 0x000fe40005761670 */
[----:B------:R-:W-:-:S05]  /*3790*/  F2FP.F16.E5M2.UNPACK_B R34, R34 ;  /* 0x00000022ff22723e */ /* 0x000fca00020004ff */
[----:B------:R-:W-:-:S05]  /*37a0*/  HADD2.F32 R34, -RZ, R34.H0_H0 ;  /* 0x20000022ff227230 */ /* 0x000fca0000004100 */
[----:B------:R-:W-:-:S04]  /*37b0*/  FMUL R34, R34, R9 ;  /* 0x0000000922227220 */ /* 0x000fc80000400000 */
[----:B------:R-:W-:-:S05]  /*37c0*/  FFMA R34, R143, R8, R34 ;  /* 0x000000088f227223 */ /* 0x000fca0000000022 */
[----:B-1----:R-:W-:Y:S02]  /*37d0*/  F2FP.SATFINITE.E5M2.F32.PACK_AB_MERGE_C R35, RZ, R34, RZ ;  /* 0x00000022ff23723e */ /* 0x002fe400048060ff */
[----:B------:R-:W-:-:S03]  /*37e0*/  PRMT R34, RZ, 0x7610, R34 ;  /* 0x00007610ff227816 */ /* 0x000fc60000000022 */
[----:B------:R1:W-:Y:S01]  /*37f0*/  @!P5 STG.E.U8 desc[UR16][R14.64], R35 ;  /* 0x000000230e00d986 */ /* 0x0003e2000c101110 */
[----:B------:R-:W-:Y:S05]  /*3800*/  @P3 BRA `(.L_x_47) ;  /* 0x0000000000043947 */ /* 0x000fea0003800000 */
[----:B------:R4:W5:Y:S02]  /*3810*/  LDG.E.U8 R34, desc[UR16][R28.64+0x1] ;  /* 0x000001101c227981 */ /* 0x000964000c1e1100 */
.L_x_47:
[----:B------:R-:W-:Y:S05]  /*3820*/  BSYNC B1 ;  /* 0x0000000000017941 */ /* 0x000fea0003800000 */
.L_x_46:
[----:B-----5:R-:W-:Y:S01]  /*3830*/  LOP3.LUT R34, R34, 0xff, RZ, 0xc0, !PT ;  /* 0x000000ff22227812 */ /* 0x020fe200078ec0ff */
[----:B------:R-:W-:Y:S01]  /*3840*/  BSSY B1, `(.L_x_48) ;  /* 0x000000b000017945 */ /* 0x000fe20003800000 */
[----:B------:R-:W-:Y:S02]  /*3850*/  ISETP.LT.OR P5, PT, R31, 0x9, !P1 ;  /* 0x000000091f00780c */ /* 0x000fe40004fa1670 */
[----:B------:R-:W-:-:S05]  /*3860*/  F2FP.F16.E5M2.UNPACK_B R34, R34 ;  /* 0x00000022ff22723e */ /* 0x000fca00020004ff */
[----:B------:R-:W-:-:S05]  /*3870*/  HADD2.F32 R34, -RZ, R34.H0_H0 ;  /* 0x20000022ff227230 */ /* 0x000fca0000004100 */
[----:B-1----:R-:W-:Y:S01]  /*3880*/  FMUL R35, R34, R9 ;  /* 0x0000000922237220 */ /* 0x002fe20000400000 */
[----:B------:R-:W-:-:S03]  /*3890*/  PRMT R34, RZ, 0x7610, R34 ;  /* 0x00007610ff227816 */ /* 0x000fc60000000022 */
[----:B------:R-:W-:-:S05]  /*38a0*/  FFMA R35, R142, R8, R35 ;  /* 0x000000088e237223 */ /* 0x000fca0000000023 */
[----:B------:R-:W-:-:S05]  /*38b0*/  F2FP.SATFINITE.E5M2.F32.PACK_AB_MERGE_C R35, RZ, R35, RZ ;  /* 0x00000023ff23723e */ /* 0x000fca00048060ff */
[----:B------:R1:W-:Y:S01]  /*38c0*/  @!P3 STG.E.U8 desc[UR16][R14.64+0x1], R35 ;  /* 0x000001230e00b986 */ /* 0x0003e2000c101110 */
[----:B------:R-:W-:Y:S05]  /*38d0*/  @P5 BRA `(.L_x_49) ;  /* 0x0000000000045947 */ /* 0x000fea0003800000 */
[----:B------:R0:W5:Y:S02]  /*38e0*/  LDG.E.U8 R34, desc[UR16][R26.64+0x8] ;  /* 0x000008101a227981 */ /* 0x000164000c1e1100 */
.L_x_49:
[----:B------:R-:W-:Y:S05]  /*38f0*/  BSYNC B1 ;  /* 0x0000000000017941 */ /* 0x000fea0003800000 */
.L_x_48:
        /* <DEDUP_REMOVED lines=12> */
.L_x_51:
[----:B------:R-:W-:Y:S05]  /*39c0*/  BSYNC B1 ;  /* 0x0000000000017941 */ /* 0x000fea0003800000 */
.L_x_50:
        /* <DEDUP_REMOVED lines=12> */
.L_x_53:
[----:B------:R-:W-:Y:S05]  /*3a90*/  BSYNC B1 ;  /* 0x0000000000017941 */ /* 0x000fea0003800000 */
.L_x_52:
        /* <DEDUP_REMOVED lines=12> */
.L_x_55:
[----:B------:R-:W-:Y:S05]  /*3b60*/  BSYNC B1 ;  /* 0x0000000000017941 */ /* 0x000fea0003800000 */
.L_x_54:
        /* <DEDUP_REMOVED lines=12> */
.L_x_57:
[----:B------:R-:W-:Y:S05]  /*3c30*/  BSYNC B1 ;  /* 0x0000000000017941 */ /* 0x000fea0003800000 */
.L_x_56:
        /* <DEDUP_REMOVED lines=12> */
.L_x_59:
[----:B------:R-:W-:Y:S05]  /*3d00*/  BSYNC B1 ;  /* 0x0000000000017941 */ /* 0x000fea0003800000 */
.L_x_58:
        /* <DEDUP_REMOVED lines=12> */
.L_x_61:
[----:B------:R-:W-:Y:S05]  /*3dd0*/  BSYNC B1 ;  /* 0x0000000000017941 */ /* 0x000fea0003800000 */
.L_x_60:
        /* <DEDUP_REMOVED lines=12> */
.L_x_63:
[----:B------:R-:W-:Y:S05]  /*3ea0*/  BSYNC B1 ;  /* 0x0000000000017941 */ /* 0x000fea0003800000 */
.L_x_62:
        /* <DEDUP_REMOVED lines=12> */
.L_x_65:
[----:B------:R-:W-:Y:S05]  /*3f70*/  BSYNC B1 ;  /* 0x0000000000017941 */ /* 0x000fea0003800000 */
.L_x_64:
        /* <DEDUP_REMOVED lines=12> */
.L_x_67:
[----:B------:R-:W-:Y:S05]  /*4040*/  BSYNC B1 ;  /* 0x0000000000017941 */ /* 0x000fea0003800000 */
.L_x_66:
        /* <DEDUP_REMOVED lines=12> */
.L_x_69:
[----:B------:R-:W-:Y:S05]  /*4110*/  BSYNC B1 ;  /* 0x0000000000017941 */ /* 0x000fea0003800000 */
.L_x_68:
        /* <DEDUP_REMOVED lines=12> */
.L_x_71:
[----:B------:R-:W-:Y:S05]  /*41e0*/  BSYNC B1 ;  /* 0x0000000000017941 */ /* 0x000fea0003800000 */
.L_x_70:
        /* <DEDUP_REMOVED lines=12> */
.L_x_73:
[----:B------:R-:W-:Y:S05]  /*42b0*/  BSYNC B1 ;  /* 0x0000000000017941 */ /* 0x000fea0003800000 */
.L_x_72:
        /* <DEDUP_REMOVED lines=12> */
.L_x_75:
[----:B------:R-:W-:Y:S05]  /*4380*/  BSYNC B1 ;  /* 0x0000000000017941 */ /* 0x000fea0003800000 */
.L_x_74:
        /* <DEDUP_REMOVED lines=12> */
.L_x_77:
[----:B------:R-:W-:Y:S05]  /*4450*/  BSYNC B1 ;  /* 0x0000000000017941 */ /* 0x000fea0003800000 */
.L_x_76:
        /* <DEDUP_REMOVED lines=12> */
.L_x_79:
[----:B------:R-:W-:Y:S05]  /*4520*/  BSYNC B1 ;  /* 0x0000000000017941 */ /* 0x000fea0003800000 */
.L_x_78:
        /* <DEDUP_REMOVED lines=12> */
.L_x_81:
[----:B------:R-:W-:Y:S05]  /*45f0*/  BSYNC B1 ;  /* 0x0000000000017941 */ /* 0x000fea0003800000 */
.L_x_80:
        /* <DEDUP_REMOVED lines=12> */
.L_x_83:
[----:B------:R-:W-:Y:S05]  /*46c0*/  BSYNC B1 ;  /* 0x0000000000017941 */ /* 0x000fea0003800000 */
.L_x_82:
        /* <DEDUP_REMOVED lines=12> */
.L_x_85:
[----:B------:R-:W-:Y:S05]  /*4790*/  BSYNC B1 ;  /* 0x0000000000017941 */ /* 0x000fea0003800000 */
.L_x_84:
        /* <DEDUP_REMOVED lines=12> */
.L_x_87:
[----:B------:R-:W-:Y:S05]  /*4860*/  BSYNC B1 ;  /* 0x0000000000017941 */ /* 0x000fea0003800000 */
.L_x_86:
        /* <DEDUP_REMOVED lines=12> */
.L_x_89:
[----:B------:R-:W-:Y:S05]  /*4930*/  BSYNC B1 ;  /* 0x0000000000017941 */ /* 0x000fea0003800000 */
.L_x_88:
        /* <DEDUP_REMOVED lines=12> */
.L_x_91:
[----:B------:R-:W-:Y:S05]  /*4a00*/  BSYNC B1 ;  /* 0x0000000000017941 */ /* 0x000fea0003800000 */
.L_x_90:
        /* <DEDUP_REMOVED lines=12> */
.L_x_93:
[----:B------:R-:W-:Y:S05]  /*4ad0*/  BSYNC B1 ;  /* 0x0000000000017941 */ /* 0x000fea0003800000 */
.L_x_92:
        /* <DEDUP_REMOVED lines=12> */
.L_x_95:
[----:B------:R-:W-:Y:S05]  /*4ba0*/  BSYNC B1 ;  /* 0x0000000000017941 */ /* 0x000fea0003800000 */
.L_x_94:
        /* <DEDUP_REMOVED lines=12> */
.L_x_97:
[----:B------:R-:W-:Y:S05]  /*4c70*/  BSYNC B1 ;  /* 0x0000000000017941 */ /* 0x000fea0003800000 */
.L_x_96:
        /* <DEDUP_REMOVED lines=12> */
.L_x_99:
[----:B------:R-:W-:Y:S05]  /*4d40*/  BSYNC B1 ;  /* 0x0000000000017941 */ /* 0x000fea0003800000 */
.L_x_98:
[----:B-----5:R-:W-:Y:S01]  /*4d50*/  LOP3.LUT R34, R34, 0xff, RZ, 0xc0, !PT ;  /* 0x000000ff22227812 */ /* 0x020fe200078ec0ff */
[----:B------:R-:W-:Y:S01]  /*4d60*/  BSSY B1, `(.L_x_100) ;  /* 0x000000b000017945 */ /* 0x000fe20003800000 */
[----:B------:R-:W-:Y:S02]  /*4d70*/  ISETP.LT.OR P3, PT, R31, 0x39, !P2 ;  /* 0x000000391f00780c */ /* 0x000fe40005761670 */
[----:B------:R-:W-:Y:S02]  /*4d80*/  F2FP.F16.E5M2.UNPACK_B R34, R34 ;  /* 0x00000022ff22723e */ /* 0x000fe400020004ff */
[----:B0-2---:R-:W-:-:S03]  /*4d90*/  PRMT R26, RZ, 0x7610, R26 ;  /* 0x00007610ff1a7816 */ /* 0x005fc6000000001a */
[----:B------:R-:W-:-:S05]  /*4da0*/  HADD2.F32 R34, -RZ, R34.H0_H0 ;  /* 0x20000022ff227230 */ /* 0x000fca0000004100 */
[----:B------:R-:W-:-:S04]  /*4db0*/  FMUL R27, R34, R9 ;  /* 0x00000009221b7220 */ /* 0x000fc80000400000 */
[----:B------:R-:W-:-:S05]  /*4dc0*/  FFMA R27, R116, R8, R27 ;  /* 0x00000008741b7223 */ /* 0x000fca000000001b */
[----:B------:R-:W-:-:S05]  /*4dd0*/  F2FP.SATFINITE.E5M2.F32.PACK_AB_MERGE_C R27, RZ, R27, RZ ;  /* 0x0000001bff1b723e */ /* 0x000fca00048060ff */
[----:B------:R0:W-:Y:S01]  /*4de0*/  @!P1 STG.E.U8 desc[UR16][R16.64+0x39], R27 ;  /* 0x0000391b10009986 */ /* 0x0001e2000c101110 */
[----:B------:R-:W-:Y:S05]  /*4df0*/  @P3 BRA `(.L_x_101) ;  /* 0x0000000000043947 */ /* 0x000fea0003800000 */
[----:B------:R2:W5:Y:S02]  /*4e00*/  LDG.E.U8 R26, desc[UR16][R28.64+0x38] ;  /* 0x000038101c1a7981 */ /* 0x000564000c1e1100 */
.L_x_101:
[----:B------:R-:W-:Y:S05]  /*4e10*/  BSYNC B1 ;  /* 0x0000000000017941 */ /* 0x000fea0003800000 */
.L_x_100:
[----:B-----5:R-:W-:Y:S01]  /*4e20*/  LOP3.LUT R26, R26, 0xff, RZ, 0xc0, !PT ;  /* 0x000000ff1a1a7812 */ /* 0x020fe200078ec0ff */
[----:B------:R-:W-:Y:S01]  /*4e30*/  BSSY B1, `(.L_x_102) ;  /* 0x000000b000017945 */ /* 0x000fe20003800000 */
[----:B------:R-:W-:Y:S02]  /*4e40*/  ISETP.LT.OR P2, PT, R31, 0x3a, !P2 ;  /* 0x0000003a1f00780c */ /* 0x000fe40005741670 */
[----:B------:R-:W-:Y:S02]  /*4e50*/  F2FP.F16.E5M2.UNPACK_B R26, R26 ;  /* 0x0000001aff1a723e */ /* 0x000fe400020004ff */
[----:B01----:R-:W-:-:S03]  /*4e60*/  PRMT R16, RZ, 0x7610, R16 ;  /* 0x00007610ff107816 */ /* 0x003fc60000000010 */
[----:B------:R-:W-:-:S05]  /*4e70*/  HADD2.F32 R26, -RZ, R26.H0_H0 ;  /* 0x2000001aff1a7230 */ /* 0x000fca0000004100 */
[----:B------:R-:W-:-:S04]  /*4e80*/  FMUL R26, R26, R9 ;  /* 0x000000091a1a7220 */ /* 0x000fc80000400000 */
[----:B------:R-:W-:-:S05]  /*4e90*/  FFMA R26, R115, R8, R26 ;  /* 0x00000008731a7223 */ /* 0x000fca000000001a */
[----:B------:R-:W-:-:S05]  /*4ea0*/  F2FP.SATFINITE.E5M2.F32.PACK_AB_MERGE_C R17, RZ, R26, RZ ;  /* 0x0000001aff11723e */ /* 0x000fca00048060ff */
[----:B------:R0:W-:Y:S01]  /*4eb0*/  @!P3 STG.E.U8 desc[UR16][R14.64+0x38], R17 ;  /* 0x000038110e00b986 */ /* 0x0001e2000c101110 */
[----:B------:R-:W-:Y:S05]  /*4ec0*/  @P2 BRA `(.L_x_103) ;  /* 0x0000000000042947 */ /* 0x000fea0003800000 */
[----:B------:R1:W5:Y:S02]  /*4ed0*/  LDG.E.U8 R16, desc[UR16][R28.64+0x39] ;  /* 0x000039101c107981 */ /* 0x000364000c1e1100 */
.L_x_103:
[----:B------:R-:W-:Y:S05]  /*4ee0*/  BSYNC B1 ;  /* 0x0000000000017941 */ /* 0x000fea0003800000 */
.L_x_102:
[----:B-----5:R-:W-:Y:S01]  /*4ef0*/  LOP3.LUT R16, R16, 0xff, RZ, 0xc0, !PT ;  /* 0x000000ff10107812 */ /* 0x020fe200078ec0ff */
[----:B------:R-:W-:Y:S01]  /*4f00*/  BSSY B1, `(.L_x_104) ;  /* 0x0000013000017945 */ /* 0x000fe20003800000 */
[----:B-1234-:R-:W-:Y:S02]  /*4f10*/  IADD3 R29, P1, R33, 0x80, RZ ;  /* 0x00000080211d7810 */ /* 0x01efe40007f3e0ff */
[----:B------:R-:W-:-:S03]  /*4f20*/  F2FP.F16.E5M2.UNPACK_B R16, R16 ;  /* 0x00000010ff10723e */ /* 0x000fc600020004ff */
[----:B0-----:R-:W-:Y:S01]  /*4f30*/  IMAD.X R17, RZ, RZ, R25, P1 ;  /* 0x000000ffff117224 */ /* 0x001fe200008e0619 */
        /* <DEDUP_REMOVED lines=15> */
.L_x_105:
[----:B------:R-:W-:Y:S05]  /*5030*/  BSYNC B1 ;  /* 0x0000000000017941 */ /* 0x000fea0003800000 */
.L_x_104:
[----:B-----5:R-:W-:Y:S01]  /*5040*/  LOP3.LUT R26, R26, 0xff, RZ, 0xc0, !PT ;  /* 0x000000ff1a1a7812 */ /* 0x020fe200078ec0ff */
[----:B------:R-:W-:Y:S01]  /*5050*/  BSSY B1, `(.L_x_106) ;  /* 0x000000b000017945 */ /* 0x000fe20003800000 */
[----:B------:R-:W-:Y:S02]  /*5060*/  ISETP.LT.OR P3, PT, R31, 0x2, !P1 ;  /* 0x000000021f00780c */ /* 0x000fe40004f61670 */
[----:B------:R-:W-:Y:S02]  /*5070*/  F2FP.F16.E5M2.UNPACK_B R26, R26 ;  /* 0x0000001aff1a723e */ /* 0x000fe400020004ff */
[----:B0-----:R-:W-:-:S03]  /*5080*/  PRMT R14, RZ, 0x7610, R14 ;  /* 0x00007610ff0e7816 */ /* 0x001fc6000000000e */
[----:B------:R-:W-:-:S05]  /*5090*/  HADD2.F32 R26, -RZ, R26.H0_H0 ;  /* 0x2000001aff1a7230 */ /* 0x000fca0000004100 */
[----:B------:R-:W-:-:S04]  /*50a0*/  FMUL R26, R26, R9 ;  /* 0x000000091a1a7220 */ /* 0x000fc80000400000 */
[----:B------:R-:W-:-:S05]  /*50b0*/  FFMA R26, R113, R8, R26 ;  /* 0x00000008711a7223 */ /* 0x000fca000000001a */
[----:B------:R-:W-:-:S05]  /*50c0*/  F2FP.SATFINITE.E5M2.F32.PACK_AB_MERGE_C R15, RZ, R26, RZ ;  /* 0x0000001aff0f723e */ /* 0x000fca00048060ff */
[----:B------:R0:W-:Y:S01]  /*50d0*/  @!P5 STG.E.U8 desc[UR16][R12.64], R15 ;  /* 0x0000000f0c00d986 */ /* 0x0001e2000c101110 */
[----:B------:R-:W-:Y:S05]  /*50e0*/  @P3 BRA `(.L_x_107) ;  /* 0x0000000000043947 */ /* 0x000fea0003800000 */
[----:B------:R2:W5:Y:S02]  /*50f0*/  LDG.E.U8 R14, desc[UR16][R16.64+0x1] ;  /* 0x00000110100e7981 */ /* 0x000564000c1e1100 */
.L_x_107:
[----:B------:R-:W-:Y:S05]  /*5100*/  BSYNC B1 ;  /* 0x0000000000017941 */ /* 0x000fea0003800000 */
.L_x_106:
[----:B-----5:R-:W-:Y:S01]  /*5110*/  LOP3.LUT R14, R14, 0xff, RZ, 0xc0, !PT ;  /* 0x000000ff0e0e7812 */ /* 0x020fe200078ec0ff */
[----:B------:R-:W-:Y:S01]  /*5120*/  BSSY B1, `(.L_x_108) ;  /* 0x0000013000017945 */ /* 0x000fe20003800000 */
[----:B------:R-:W-:Y:S02]  /*5130*/  IADD3 R33, P2, R33, 0x88, RZ ;  /* 0x0000008821217810 */ /* 0x000fe40007f5e0ff */
[----:B------:R-:W-:-:S03]  /*5140*/  F2FP.F16.E5M2.UNPACK_B R14, R14 ;  /* 0x0000000eff0e723e */ /* 0x000fc600020004ff */
[----:B------:R-:W-:Y:S01]  /*5150*/  IMAD.X R24, RZ, RZ, R25, P2 ;  /* 0x000000ffff187224 */ /* 0x000fe200010e0619 */
[----:B------:R-:W-:Y:S01]  /*5160*/  ISETP.GE.AND P2, PT, R32, 0x89, PT ;  /* 0x000000892000780c */ /* 0x000fe20003f46270 */
[----:B------:R-:W-:Y:S02]  /*5170*/  HADD2.F32 R14, -RZ, R14.H0_H0 ;  /* 0x2000000eff0e7230 */ /* 0x000fe40000004100 */
[----:B------:R-:W-:Y:S01]  /*5180*/  IMAD R24, R24, UR6, RZ ;  /* 0x0000000618187c24 */ /* 0x000fe2000f8e02ff */
[----:B------:R-:W-:Y:S01]  /*5190*/  ISETP.LT.OR P5, PT, R31, 0x1, !P2 ;  /* 0x000000011f00780c */ /* 0x000fe200057a1670 */
[----:B------:R-:W-:-:S04]  /*51a0*/  IMAD.WIDE.U32 R6, R33, UR6, R6 ;  /* 0x0000000621067c25 */ /* 0x000fc8000f8e0006 */
[----:B0-----:R-:W-:Y:S01]  /*51b0*/  FMUL R15, R14, R9 ;  /* 0x000000090e0f7220 */ /* 0x001fe20000400000 */
[----:B------:R-:W-:Y:S01]  /*51c0*/  PRMT R14, RZ, 0x7610, R14 ;  /* 0x00007610ff0e7816 */ /* 0x000fe2000000000e */
[----:B------:R-:W-:Y:S02]  /*51d0*/  IMAD R33, R33, UR7, R24 ;  /* 0x0000000721217c24 */ /* 0x000fe4000f8e0218 */
[----:B------:R-:W-:Y:S01]  /*51e0*/  FFMA R15, R112, R8, R15 ;  /* 0x00000008700f7223 */ /* 0x000fe2000000000f */
[----:B------:R-:W-:-:S04]  /*51f0*/  IADD3 R6, P6, R6, UR10, RZ ;  /* 0x0000000a06067c10 */ /* 0x000fc8000ffde0ff */
[----:B------:R-:W-:Y:S02]  /*5200*/  F2FP.SATFINITE.E5M2.F32.PACK_AB_MERGE_C R15, RZ, R15, RZ ;  /* 0x0000000fff0f723e */ /* 0x000fe400048060ff */
[----:B------:R-:W-:-:S03]  /*5210*/  IADD3.X R7, R7, UR11, R33, P6, !PT ;  /* 0x0000000b07077c10 */ /* 0x000fc6000b7fe421 */
[----:B------:R0:W-:Y:S01]  /*5220*/  @!P3 STG.E.U8 desc[UR16][R12.64+0x1], R15 ;  /* 0x0000010f0c00b986 */ /* 0x0001e2000c101110 */
[----:B------:R-:W-:Y:S05]  /*5230*/  @P5 BRA `(.L_x_109) ;  /* 0x0000000000045947 */ /* 0x000fea0003800000 */
[----:B------:R3:W5:Y:S02]  /*5240*/  LDG.E.U8 R14, desc[UR16][R6.64] ;  /* 0x00000010060e7981 */ /* 0x000764000c1e1100 */
.L_x_109:
[----:B------:R-:W-:Y:S05]  /*5250*/  BSYNC B1 ;  /* 0x0000000000017941 */ /* 0x000fea0003800000 */
.L_x_108:
[----:B-----5:R-:W-:Y:S01]  /*5260*/  LOP3.LUT R14, R14, 0xff, RZ, 0xc0, !PT ;  /* 0x000000ff0e0e7812 */ /* 0x020fe200078ec0ff */
[----:B------:R-:W-:Y:S01]  /*5270*/  BSSY B1, `(.L_x_110) ;  /* 0x000000b000017945 */ /* 0x000fe20003800000 */
[----:B------:R-:W-:Y:S02]  /*5280*/  ISETP.LT.OR P3, PT, R31, 0x2, !P2 ;  /* 0x000000021f00780c */ /* 0x000fe40005761670 */
[----:B------:R-:W-:-:S05]  /*5290*/  F2FP.F16.E5M2.UNPACK_B R14, R14 ;  /* 0x0000000eff0e723e */ /* 0x000fca00020004ff */
[----:B------:R-:W-:-:S05]  /*52a0*/  HADD2.F32 R14, -RZ, R14.H0_H0 ;  /* 0x2000000eff0e7230 */ /* 0x000fca0000004100 */
[----:B------:R-:W-:-:S04]  /*52b0*/  FMUL R14, R14, R9 ;  /* 0x000000090e0e7220 */ /* 0x000fc80000400000 */
[----:B------:R-:W-:-:S05]  /*52c0*/  FFMA R14, R111, R8, R14 ;  /* 0x000000086f0e7223 */ /* 0x000fca000000000e */
[----:B0-----:R-:W-:Y:S02]  /*52d0*/  F2FP.SATFINITE.E5M2.F32.PACK_AB_MERGE_C R15, RZ, R14, RZ ;  /* 0x0000000eff0f723e */ /* 0x001fe400048060ff */
[----:B------:R-:W-:-:S03]  /*52e0*/  PRMT R14, RZ, 0x7610, R14 ;  /* 0x00007610ff0e7816 */ /* 0x000fc6000000000e */
[----:B------:R0:W-:Y:S01]  /*52f0*/  @!P5 STG.E.U8 desc[UR16][R10.64], R15 ;  /* 0x0000000f0a00d986 */ /* 0x0001e2000c101110 */
[----:B------:R-:W-:Y:S05]  /*5300*/  @P3 BRA `(.L_x_111) ;  /* 0x0000000000043947 */ /* 0x000fea0003800000 */
[----:B------:R4:W5:Y:S02]  /*5310*/  LDG.E.U8 R14, desc[UR16][R6.64+0x1] ;  /* 0x00000110060e7981 */ /* 0x000964000c1e1100 */
.L_x_111:
[----:B------:R-:W-:Y:S05]  /*5320*/  BSYNC B1 ;  /* 0x0000000000017941 */ /* 0x000fea0003800000 */
.L_x_110:
[----:B-----5:R-:W-:Y:S01]  /*5330*/  LOP3.LUT R14, R14, 0xff, RZ, 0xc0, !PT ;  /* 0x000000ff0e0e7812 */ /* 0x020fe200078ec0ff */
[----:B------:R-:W-:Y:S01]  /*5340*/  BSSY B1, `(.L_x_112) ;  /* 0x000000b000017945 */ /* 0x000fe20003800000 */
[----:B------:R-:W-:Y:S02]  /*5350*/  ISETP.LT.OR P5, PT, R31, 0x9, !P1 ;  /* 0x000000091f00780c */ /* 0x000fe40004fa1670 */
[----:B------:R-:W-:-:S05]  /*5360*/  F2FP.F16.E5M2.UNPACK_B R14, R14 ;  /* 0x0000000eff0e723e */ /* 0x000fca00020004ff */
[----:B------:R-:W-:-:S05]  /*5370*/  HADD2.F32 R14, -RZ, R14.H0_H0 ;  /* 0x2000000eff0e7230 */ /* 0x000fca0000004100 */
[----:B0-----:R-:W-:Y:S01]  /*5380*/  FMUL R15, R14, R9 ;  /* 0x000000090e0f7220 */ /* 0x001fe20000400000 */
[----:B------:R-:W-:-:S03]  /*5390*/  PRMT R14, RZ, 0x7610, R14 ;  /* 0x00007610ff0e7816 */ /* 0x000fc6000000000e */
[----:B------:R-:W-:-:S05]  /*53a0*/  FFMA R15, R110, R8, R15 ;  /* 0x000000086e0f7223 */ /* 0x000fca000000000f */
[----:B------:R-:W-:-:S05]  /*53b0*/  F2FP.SATFINITE.E5M2.F32.PACK_AB_MERGE_C R15, RZ, R15, RZ ;  /* 0x0000000fff0f723e */ /* 0x000fca00048060ff */
[----:B------:R0:W-:Y:S01]  /*53c0*/  @!P3 STG.E.U8 desc[UR16][R10.64+0x1], R15 ;  /* 0x0000010f0a00b986 */ /* 0x0001e2000c101110 */
[----:B------:R-:W-:Y:S05]  /*53d0*/  @P5 BRA `(.L_x_113) ;  /* 0x0000000000045947 */ /* 0x000fea0003800000 */
[----:B------:R0:W5:Y:S02]  /*53e0*/  LDG.E.U8 R14, desc[UR16][R16.64+0x8] ;  /* 0x00000810100e7981 */ /* 0x000164000c1e1100 */
.L_x_113:
[----:B------:R-:W-:Y:S05]  /*53f0*/  BSYNC B1 ;  /* 0x0000000000017941 */ /* 0x000fea0003800000 */
.L_x_112:
        /* <DEDUP_REMOVED lines=12> */
.L_x_115:
[----:B------:R-:W-:Y:S05]  /*54c0*/  BSYNC B1 ;  /* 0x0000000000017941 */ /* 0x000fea0003800000 */
.L_x_114:
        /* <DEDUP_REMOVED lines=12> */
.L_x_117:
[----:B------:R-:W-:Y:S05]  /*5590*/  BSYNC B1 ;  /* 0x0000000000017941 */ /* 0x000fea0003800000 */
.L_x_116:
        /* <DEDUP_REMOVED lines=12> */
.L_x_119:
[----:B------:R-:W-:Y:S05]  /*5660*/  BSYNC B1 ;  /* 0x0000000000017941 */ /* 0x000fea0003800000 */
.L_x_118:
        /* <DEDUP_REMOVED lines=12> */
.L_x_121:
[----:B------:R-:W-:Y:S05]  /*5730*/  BSYNC B1 ;  /* 0x0000000000017941 */ /* 0x000fea0003800000 */
.L_x_120:
        /* <DEDUP_REMOVED lines=12> */
.L_x_123:
[----:B------:R-:W-:Y:S05]  /*5800*/  BSYNC B1 ;  /* 0x0000000000017941 */ /* 0x000fea0003800000 */
.L_x_122:
        /* <DEDUP_REMOVED lines=12> */
.L_x_125:
[----:B------:R-:W-:Y:S05]  /*58d0*/  BSYNC B1 ;  /* 0x0000000000017941 */ /* 0x000fea0003800000 */
.L_x_124:
        /* <DEDUP_REMOVED lines=12> */
.L_x_127:
[----:B------:R-:W-:Y:S05]  /*59a0*/  BSYNC B1 ;  /* 0x0000000000017941 */ /* 0x000fea0003800000 */
.L_x_126:
        /* <DEDUP_REMOVED lines=12> */
.L_x_129:
[----:B------:R-:W-:Y:S05]  /*5a70*/  BSYNC B1 ;  /* 0x0000000000017941 */ /* 0x000fea0003800000 */
.L_x_128:
        /* <DEDUP_REMOVED lines=12> */
.L_x_131:
[----:B------:R-:W-:Y:S05]  /*5b40*/  BSYNC B1 ;  /* 0x0000000000017941 */ /* 0x000fea0003800000 */
.L_x_130:
        /* <DEDUP_REMOVED lines=12> */
.L_x_133:
[----:B------:R-:W-:Y:S05]  /*5c10*/  BSYNC B1 ;  /* 0x0000000000017941 */ /* 0x000fea0003800000 */
.L_x_132:
        /* <DEDUP_REMOVED lines=12> */
.L_x_135:
[----:B------:R-:W-:Y:S05]  /*5ce0*/  BSYNC B1 ;  /* 0x0000000000017941 */ /* 0x000fea0003800000 */
.L_x_134:
        /* <DEDUP_REMOVED lines=12> */
.L_x_137:
[----:B------:R-:W-:Y:S05]  /*5db0*/  BSYNC B1 ;  /* 0x0000000000017941 */ /* 0x000fea0003800000 */
.L_x_136:
        /* <DEDUP_REMOVED lines=12> */
.L_x_139:
[----:B------:R-:W-:Y:S05]  /*5e80*/  BSYNC B1 ;  /* 0x0000000000017941 */ /* 0x000fea0003800000 */
.L_x_138:
        /* <DEDUP_REMOVED lines=12> */
.L_x_141:
[----:B------:R-:W-:Y:S05]  /*5f50*/  BSYNC B1 ;  /* 0x0000000000017941 */ /* 0x000fea0003800000 */
.L_x_140:
        /* <DEDUP_REMOVED lines=12> */
.L_x_143:
[----:B------:R-:W-:Y:S05]  /*6020*/  BSYNC B1 ;  /* 0x0000000000017941 */ /* 0x000fea0003800000 */
.L_x_142:
        /* <DEDUP_REMOVED lines=12> */
.L_x_145:
[----:B------:R-:W-:Y:S05]  /*60f0*/  BSYNC B1 ;  /* 0x0000000000017941 */ /* 0x000fea0003800000 */
.L_x_144:
        /* <DEDUP_REMOVED lines=12> */
.L_x_147:
[----:B------:R-:W-:Y:S05]  /*61c0*/  BSYNC B1 ;  /* 0x0000000000017941 */ /* 0x000fea0003800000 */
.L_x_146:
        /* <DEDUP_REMOVED lines=12> */
.L_x_149:
[----:B------:R-:W-:Y:S05]  /*6290*/  BSYNC B1 ;  /* 0x0000000000017941 */ /* 0x000fea0003800000 */
.L_x_148:
        /* <DEDUP_REMOVED lines=12> */
.L_x_151:
[----:B------:R-:W-:Y:S05]  /*6360*/  BSYNC B1 ;  /* 0x0000000000017941 */ /* 0x000fea0003800000 */
.L_x_150:
        /* <DEDUP_REMOVED lines=12> */
.L_x_153:
[----:B------:R-:W-:Y:S05]  /*6430*/  BSYNC B1 ;  /* 0x0000000000017941 */ /* 0x000fea0003800000 */
.L_x_152:
        /* <DEDUP_REMOVED lines=12> */
.L_x_155:
[----:B------:R-:W-:Y:S05]  /*6500*/  BSYNC B1 ;  /* 0x0000000000017941 */ /* 0x000fea0003800000 */
.L_x_154:
        /* <DEDUP_REMOVED lines=12> */
.L_x_157:
[----:B------:R-:W-:Y:S05]  /*65d0*/  BSYNC B1 ;  /* 0x0000000000017941 */ /* 0x000fea0003800000 */
.L_x_156:
        /* <DEDUP_REMOVED lines=12> */
.L_x_159:
[----:B------:R-:W-:Y:S05]  /*66a0*/  BSYNC B1 ;  /* 0x0000000000017941 */ /* 0x000fea0003800000 */
.L_x_158:
        /* <DEDUP_REMOVED lines=12> */
.L_x_161:
[----:B------:R-:W-:Y:S05]  /*6770*/  BSYNC B1 ;  /* 0x0000000000017941 */ /* 0x000fea0003800000 */
.L_x_160:
        /* <DEDUP_REMOVED lines=12> */
.L_x_163:
[----:B------:R-:W-:Y:S05]  /*6840*/  BSYNC B1 ;  /* 0x0000000000017941 */ /* 0x000fea0003800000 */
.L_x_162:
        /* <DEDUP_REMOVED lines=12> */
.L_x_165:
[----:B------:R-:W-:Y:S05]  /*6910*/  BSYNC B1 ;  /* 0x0000000000017941 */ /* 0x000fea0003800000 */
.L_x_164:
        /* <DEDUP_REMOVED lines=12> */
.L_x_167:
[----:B------:R-:W-:Y:S05]  /*69e0*/  BSYNC B1 ;  /* 0x0000000000017941 */ /* 0x000fea0003800000 */
.L_x_166:
[----:B------:R-:W-:Y:S05]  /*69f0*/  @P2 BRA `(.L_x_168) ;  /* 0x0000001000302947 */ /* 0x000fea0003800000 */
[----:B-----5:R-:W-:-:S04]  /*6a00*/  LOP3.LUT R12, R12, 0xff, RZ, 0xc0, !PT ;  /* 0x000000ff0c0c7812 */ /* 0x020fc800078ec0ff */
[----:B------:R-:W-:-:S05]  /*6a10*/  F2FP.F16.E5M2.UNPACK_B R12, R12 ;  /* 0x0000000cff0c723e */ /* 0x000fca00020004ff */
[----:B------:R-:W-:-:S05]  /*6a20*/  HADD2.F32 R12, -RZ, R12.H0_H0 ;  /* 0x2000000cff0c7230 */ /* 0x000fca0000004100 */
[----:B0--34-:R-:W-:-:S04]  /*6a30*/  FMUL R7, R12, R9 ;  /* 0x000000090c077220 */ /* 0x019fc80000400000 */
[----:B------:R-:W-:-:S05]  /*6a40*/  FFMA R7, R20, R8, R7 ;  /* 0x0000000814077223 */ /* 0x000fca0000000007 */
[----:B------:R-:W-:-:S05]  /*6a50*/  F2FP.SATFINITE.E5M2.F32.PACK_AB_MERGE_C R7, RZ, R7, RZ ;  /* 0x00000007ff07723e */ /* 0x000fca00048060ff */
[----:B------:R0:W-:Y:S01]  /*6a60*/  STG.E.U8 desc[UR16][R10.64+0x39], R7 ;  /* 0x000039070a007986 */ /* 0x0001e2000c101110 */
[----:B------:R-:W-:Y:S05]  /*6a70*/  BRA `(.L_x_168) ;  /* 0x0000001000107947 */ /* 0x000fea0003800000 */
.L_x_39:
[C---:B------:R-:W-:Y:S01]  /*6a80*/  ISETP.GE.AND P1, PT, R32.reuse, 0x1, PT ;  /* 0x000000012000780c */ /* 0x040fe20003f26270 */
[-C--:B--2---:R-:W-:Y:S01]  /*6a90*/  FMUL R145, R145, R8.reuse ;  /* 0x0000000891917220 */ /* 0x084fe20000400000 */
[----:B------:R-:W-:Y:S01]  /*6aa0*/  ISETP.GE.AND P2, PT, R32, 0x9, PT ;  /* 0x000000092000780c */ /* 0x000fe20003f46270 */
[-C--:B------:R-:W-:Y:S01]  /*6ab0*/  FMUL R144, R144, R8.reuse ;  /* 0x0000000890907220 */ /* 0x080fe20000400000 */
[----:B------:R-:W-:Y:S01]  /*6ac0*/  ISETP.LT.OR P3, PT, R31, 0x1, !P1 ;  /* 0x000000011f00780c */ /* 0x000fe20004f61670 */
[-C--:B------:R-:W-:Y:S01]  /*6ad0*/  FMUL R143, R143, R8.reuse ;  /* 0x000000088f8f7220 */ /* 0x080fe20000400000 */
[C---:B------:R-:W-:Y:S01]  /*6ae0*/  ISETP.LT.OR P6, PT, R31.reuse, 0x2, !P1 ;  /* 0x000000021f00780c */ /* 0x040fe20004fc1670 */
[-C--:B------:R-:W-:Y:S01]  /*6af0*/  FMUL R142, R142, R8.reuse ;  /* 0x000000088e8e7220 */ /* 0x080fe20000400000 */
[----:B------:R-:W-:Y:S01]  /*6b00*/  ISETP.LT.OR P5, PT, R31, 0x1, !P2 ;  /* 0x000000011f00780c */ /* 0x000fe200057a1670 */
[-C--:B------:R-:W-:Y:S01]  /*6b10*/  FMUL R141, R141, R8.reuse ;  /* 0x000000088d8d7220 */ /* 0x080fe20000400000 */
[----:B------:R-:W-:Y:S01]  /*6b20*/  F2FP.SATFINITE.E5M2.F32.PACK_AB_MERGE_C R145, RZ, R145, RZ ;  /* 0x00000091ff91723e */ /* 0x000fe200048060ff */
[----:B------:R-:W-:Y:S01]  /*6b30*/  FMUL R140, R140, R8 ;  /* 0x000000088c8c7220 */ /* 0x000fe20000400000 */
[----:B------:R-:W-:Y:S01]  /*6b40*/  F2FP.SATFINITE.E5M2.F32.PACK_AB_MERGE_C R7, RZ, R144, RZ ;  /* 0x00000090ff07723e */ /* 0x000fe200048060ff */
[-C--:B------:R-:W-:Y:S01]  /*6b50*/  FMUL R139, R139, R8.reuse ;  /* 0x000000088b8b7220 */ /* 0x080fe20000400000 */
[----:B------:R-:W-:Y:S01]  /*6b60*/  F2FP.SATFINITE.E5M2.F32.PACK_AB_MERGE_C R143, RZ, R143, RZ ;  /* 0x0000008fff8f723e */ /* 0x000fe200048060ff */
[----:B------:R-:W-:Y:S01]  /*6b70*/  FMUL R138, R138, R8 ;  /* 0x000000088a8a7220 */ /* 0x000fe20000400000 */
[----:B------:R-:W-:Y:S01]  /*6b80*/  F2FP.SATFINITE.E5M2.F32.PACK_AB_MERGE_C R25, RZ, R142, RZ ;  /* 0x0000008eff19723e */ /* 0x000fe200048060ff */
[----:B------:R-:W-:Y:S01]  /*6b90*/  @!P3 STG.E.U8 desc[UR16][R16.64], R145 ;  /* 0x000000911000b986 */ /* 0x000fe2000c101110 */
[----:B------:R-:W-:Y:S01]  /*6ba0*/  ISETP.LT.OR P3, PT, R31, 0x2, !P2 ;  /* 0x000000021f00780c */ /* 0x000fe20005761670 */
[-C--:B------:R-:W-:Y:S01]  /*6bb0*/  FMUL R137, R137, R8.reuse ;  /* 0x0000000889897220 */ /* 0x080fe20000400000 */
[----:B------:R-:W-:Y:S01]  /*6bc0*/  F2FP.SATFINITE.E5M2.F32.PACK_AB_MERGE_C R141, RZ, R141, RZ ;  /* 0x0000008dff8d723e */ /* 0x000fe200048060ff */
[----:B------:R0:W-:Y:S01]  /*6bd0*/  @!P6 STG.E.U8 desc[UR16][R16.64+0x1], R7 ;  /* 0x000001071000e986 */ /* 0x0001e2000c101110 */
[C---:B------:R-:W-:Y:S01]  /*6be0*/  ISETP.LT.OR P6, PT, R31.reuse, 0x9, !P1 ;  /* 0x000000091f00780c */ /* 0x040fe20004fc1670 */
[-C--:B------:R-:W-:Y:S01]  /*6bf0*/  FMUL R136, R136, R8.reuse ;  /* 0x0000000888887220 */ /* 0x080fe20000400000 */
[----:B------:R-:W-:Y:S01]  /*6c00*/  F2FP.SATFINITE.E5M2.F32.PACK_AB_MERGE_C R139, RZ, R139, RZ ;  /* 0x0000008bff8b723e */ /* 0x000fe200048060ff */
[----:B------:R-:W-:Y:S01]  /*6c10*/  @!P5 STG.E.U8 desc[UR16][R14.64], R143 ;  /* 0x0000008f0e00d986 */ /* 0x000fe2000c101110 */
[----:B------:R-:W-:Y:S01]  /*6c20*/  ISETP.LT.OR P5, PT, R31, 0xa, !P1 ;  /* 0x0000000a1f00780c */ /* 0x000fe20004fa1670 */
[----:B------:R-:W-:Y:S01]  /*6c30*/  FMUL R135, R135, R8 ;  /* 0x0000000887877220 */ /* 0x000fe20000400000 */
[----:B------:R-:W-:Y:S01]  /*6c40*/  F2FP.SATFINITE.E5M2.F32.PACK_AB_MERGE_C R27, RZ, R138, RZ ;  /* 0x0000008aff1b723e */ /* 0x000fe200048060ff */
[-C--:B------:R-:W-:Y:S01]  /*6c50*/  FMUL R134, R134, R8.reuse ;  /* 0x0000000886867220 */ /* 0x080fe20000400000 */
[----:B------:R-:W-:Y:S01]  /*6c60*/  F2FP.SATFINITE.E5M2.F32.PACK_AB_MERGE_C R137, RZ, R137, RZ ;  /* 0x00000089ff89723e */ /* 0x000fe200048060ff */
[----:B------:R1:W-:Y:S01]  /*6c70*/  @!P3 STG.E.U8 desc[UR16][R14.64+0x1], R25 ;  /* 0x000001190e00b986 */ /* 0x0003e2000c101110 */
[----:B------:R-:W-:Y:S01]  /*6c80*/  ISETP.LT.OR P3, PT, R31, 0x9, !P2 ;  /* 0x000000091f00780c */ /* 0x000fe20005761670 */
[----:B------:R-:W-:Y:S01]  /*6c90*/  FMUL R133, R133, R8 ;  /* 0x0000000885857220 */ /* 0x000fe20000400000 */
[----:B0-----:R-:W-:Y:S01]  /*6ca0*/  F2FP.SATFINITE.E5M2.F32.PACK_AB_MERGE_C R7, RZ, R140, RZ ;  /* 0x0000008cff07723e */ /* 0x001fe200048060ff */
[----:B------:R-:W-:Y:S01]  /*6cb0*/  @!P6 STG.E.U8 desc[UR16][R16.64+0x8], R141 ;  /* 0x0000088d1000e986 */ /* 0x000fe2000c101110 */
[C---:B------:R-:W-:Y:S01]  /*6cc0*/  ISETP.LT.OR P6, PT, R31.reuse, 0xa, !P2 ;  /* 0x0000000a1f00780c */ /* 0x040fe200057c1670 */
[-C--:B------:R-:W-:Y:S01]  /*6cd0*/  FMUL R132, R132, R8.reuse ;  /* 0x0000000884847220 */ /* 0x080fe20000400000 */
[----:B------:R-:W-:Y:S01]  /*6ce0*/  F2FP.SATFINITE.E5M2.F32.PACK_AB_MERGE_C R135, RZ, R135, RZ ;  /* 0x00000087ff87723e */ /* 0x000fe200048060ff */
[----:B------:R0:W-:Y:S01]  /*6cf0*/  @!P5 STG.E.U8 desc[UR16][R16.64+0x9], R7 ;  /* 0x000009071000d986 */ /* 0x0001e2000c101110 */
[----:B------:R-:W-:Y:S01]  /*6d00*/  ISETP.LT.OR P5, PT, R31, 0x11, !P1 ;  /* 0x000000111f00780c */ /* 0x000fe20004fa1670 */
[-C--:B------:R-:W-:Y:S01]  /*6d10*/  FMUL R131, R131, R8.reuse ;  /* 0x0000000883837220 */ /* 0x080fe20000400000 */
[----:B------:R-:W-:Y:S01]  /*6d20*/  F2FP.SATFINITE.E5M2.F32.PACK_AB_MERGE_C R133, RZ, R133, RZ ;  /* 0x00000085ff85723e */ /* 0x000fe200048060ff */
[----:B------:R-:W-:Y:S01]  /*6d30*/  FMUL R130, R130, R8 ;  /* 0x0000000882827220 */ /* 0x000fe20000400000 */
[----:B-1----:R-:W-:Y:S01]  /*6d40*/  F2FP.SATFINITE.E5M2.F32.PACK_AB_MERGE_C R25, RZ, R134, RZ ;  /* 0x00000086ff19723e */ /* 0x002fe200048060ff */
[----:B------:R-:W-:Y:S01]  /*6d50*/  @!P3 STG.E.U8 desc[UR16][R14.64+0x8], R139 ;  /* 0x0000088b0e00b986 */ /* 0x000fe2000c101110 */
[----:B------:R-:W-:Y:S01]  /*6d60*/  ISETP.LT.OR P3, PT, R31, 0x12, !P1 ;  /* 0x000000121f00780c */ /* 0x000fe20004f61670 */
[-C--:B------:R-:W-:Y:S01]  /*6d70*/  FMUL R129, R129, R8.reuse ;  /* 0x0000000881817220 */ /* 0x080fe20000400000 */
[----:B------:R-:W-:Y:S01]  /*6d80*/  F2FP.SATFINITE.E5M2.F32.PACK_AB_MERGE_C R131, RZ, R131, RZ ;  /* 0x00000083ff83723e */ /* 0x000fe200048060ff */
[----:B------:R1:W-:Y:S01]  /*6d90*/  @!P6 STG.E.U8 desc[UR16][R14.64+0x9], R27 ;  /* 0x0000091b0e00e986 */ /* 0x0003e2000c101110 */
[C---:B------:R-:W-:Y:S01]  /*6da0*/  ISETP.LT.OR P6, PT, R31.reuse, 0x11, !P2 ;  /* 0x000000111f00780c */ /* 0x040fe200057c1670 */
[----:B------:R-:W-:Y:S01]  /*6db0*/  FMUL R128, R128, R8 ;  /* 0x0000000880807220 */ /* 0x000fe20000400000 */
[----:B0-----:R-:W-:Y:S01]  /*6dc0*/  F2FP.SATFINITE.E5M2.F32.PACK_AB_MERGE_C R7, RZ, R136, RZ ;  /* 0x00000088ff07723e */ /* 0x001fe200048060ff */
[----:B------:R-:W-:Y:S01]  /*6dd0*/  @!P5 STG.E.U8 desc[UR16][R16.64+0x10], R137 ;  /* 0x000010891000d986 */ /* 0x000fe2000c101110 */
[----:B------:R-:W-:Y:S01]  /*6de0*/  ISETP.LT.OR P5, PT, R31, 0x12, !P2 ;  /* 0x000000121f00780c */ /* 0x000fe200057a1670 */
[-C--:B------:R-:W-:Y:S01]  /*6df0*/  FMUL R127, R127, R8.reuse ;  /* 0x000000087f7f7220 */ /* 0x080fe20000400000 */
[----:B------:R-:W-:Y:S01]  /*6e00*/  F2FP.SATFINITE.E5M2.F32.PACK_AB_MERGE_C R129, RZ, R129, RZ ;  /* 0x00000081ff81723e */ /* 0x000fe200048060ff */
[-C--:B------:R-:W-:Y:S01]  /*6e10*/  FMUL R126, R126, R8.reuse ;  /* 0x000000087e7e7220 */ /* 0x080fe20000400000 */
[-C--:B------:R-:W-:Y:S01]  /*6e20*/  FMUL R125, R125, R8.reuse ;  /* 0x000000087d7d7220 */ /* 0x080fe20000400000 */
[----:B------:R0:W-:Y:S01]  /*6e30*/  @!P3 STG.E.U8 desc[UR16][R16.64+0x11], R7 ;  /* 0x000011071000b986 */ /* 0x0001e2000c101110 */
[C---:B------:R-:W-:Y:S01]  /*6e40*/  ISETP.LT.OR P3, PT, R31.reuse, 0x19, !P1 ;  /* 0x000000191f00780c */ /* 0x040fe20004f61670 */
[----:B------:R-:W-:Y:S01]  /*6e50*/  FMUL R124, R124, R8 ;  /* 0x000000087c7c7220 */ /* 0x000fe20000400000 */
[----:B-1----:R-:W-:Y:S01]  /*6e60*/  F2FP.SATFINITE.E5M2.F32.PACK_AB_MERGE_C R27, RZ, R132, RZ ;  /* 0x00000084ff1b723e */ /* 0x002fe200048060ff */
[----:B------:R-:W-:Y:S01]  /*6e70*/  @!P6 STG.E.U8 desc[UR16][R14.64+0x10], R135 ;  /* 0x000010870e00e986 */ /* 0x000fe2000c101110 */
[----:B------:R-:W-:Y:S01]  /*6e80*/  ISETP.LT.OR P6, PT, R31, 0x1a, !P1 ;  /* 0x0000001a1f00780c */ /* 0x000fe20004fc1670 */
[-C--:B------:R-:W-:Y:S01]  /*6e90*/  FMUL R123, R123, R8.reuse ;  /* 0x000000087b7b7220 */ /* 0x080fe20000400000 */
[----:B------:R-:W-:Y:S01]  /*6ea0*/  F2FP.SATFINITE.E5M2.F32.PACK_AB_MERGE_C R127, RZ, R127, RZ ;  /* 0x0000007fff7f723e */ /* 0x000fe200048060ff */
[----:B------:R1:W-:Y:S01]  /*6eb0*/  @!P5 STG.E.U8 desc[UR16][R14.64+0x11], R25 ;  /* 0x000011190e00d986 */ /* 0x0003e2000c101110 */
[----:B------:R-:W-:Y:S01]  /*6ec0*/  ISETP.LT.OR P5, PT, R31, 0x19, !P2 ;  /* 0x000000191f00780c */ /* 0x000fe200057a1670 */
[-C--:B------:R-:W-:Y:S01]  /*6ed0*/  FMUL R122, R122, R8.reuse ;  /* 0x000000087a7a7220 */ /* 0x080fe20000400000 */
[----:B------:R-:W-:Y:S01]  /*6ee0*/  F2FP.SATFINITE.E5M2.F32.PACK_AB_MERGE_C R125, RZ, R125, RZ ;  /* 0x0000007dff7d723e */ /* 0x000fe200048060ff */
        /* <DEDUP_REMOVED lines=8> */
[----:B------:R-:W-:Y:S01]  /*6f70*/  FMUL R119, R119, R8 ;  /* 0x0000000877777220 */ /* 0x000fe20000400000 */
[----:B-1----:R-:W-:Y:S01]  /*6f80*/  F2FP.SATFINITE.E5M2.F32.PACK_AB_MERGE_C R25, RZ, R128, RZ ;  /* 0x00000080ff19723e */ /* 0x002fe200048060ff */
[----:B------:R-:W-:Y:S01]  /*6f90*/  @!P5 STG.E.U8 desc[UR16][R14.64+0x18], R131 ;  /* 0x000018830e00d986 */ /* 0x000fe2000c101110 */
[----:B------:R-:W-:Y:S01]  /*6fa0*/  ISETP.LT.OR P5, PT, R31, 0x22, !P1 ;  /* 0x000000221f00780c */ /* 0x000fe20004fa1670 */
[-C--:B------:R-:W-:Y:S01]  /*6fb0*/  FMUL R118, R118, R8.reuse ;  /* 0x0000000876767220 */ /* 0x080fe20000400000 */
[----:B------:R-:W-:Y:S01]  /*6fc0*/  F2FP.SATFINITE.E5M2.F32.PACK_AB_MERGE_C R121, RZ, R121, RZ ;  /* 0x00000079ff79723e */ /* 0x000fe200048060ff */
[-C--:B------:R-:W-:Y:S01]  /*6fd0*/  FMUL R117, R117, R8.reuse ;  /* 0x0000000875757220 */ /* 0x080fe20000400000 */
[----:B------:R-:W-:Y:S01]  /*6fe0*/  F2FP.SATFINITE.E5M2.F32.PACK_AB_MERGE_C R119, RZ, R119, RZ ;  /* 0x00000077ff77723e */ /* 0x000fe200048060ff */
[----:B------:R1:W-:Y:S01]  /*6ff0*/  @!P3 STG.E.U8 desc[UR16][R14.64+0x19], R7 ;  /* 0x000019070e00b986 */ /* 0x0003e2000c101110 */
[C---:B------:R-:W-:Y:S01]  /*7000*/  ISETP.LT.OR P3, PT, R31.reuse, 0x21, !P2 ;  /* 0x000000211f00780c */ /* 0x040fe20005761670 */
        /* <DEDUP_REMOVED lines=9> */
[----:B------:R-:W-:Y:S01]  /*70a0*/  FMUL R113, R113, R8 ;  /* 0x0000000871717220 */ /* 0x000fe20000400000 */
[----:B-1----:R-:W-:Y:S01]  /*70b0*/  F2FP.SATFINITE.E5M2.F32.PACK_AB_MERGE_C R7, RZ, R124, RZ ;  /* 0x0000007cff07723e */ /* 0x002fe200048060ff */
[-C--:B------:R-:W-:Y:S01]  /*70c0*/  FMUL R112, R112, R8.reuse ;  /* 0x0000000870707220 */ /* 0x080fe20000400000 */
        /* <DEDUP_REMOVED lines=29> */
[----:B------:R-:W-:Y:S01]  /*72a0*/  ISETP.LT.OR P3, PT, R31, 0x32, !P2 ;  /* 0x000000321f00780c */ /* 0x000fe20005761670 */
[-C--:B------:R-:W-:Y:S01]  /*72b0*/  FMUL R103, R103, R8.reuse ;  /* 0x0000000867677220 */ /* 0x080fe20000400000 */
[----:B------:R-:W-:Y:S01]  /*72c0*/  F2FP.SATFINITE.E5M2.F32.PACK_AB_MERGE_C R105, RZ, R105, RZ ;  /* 0x00000069ff69723e */ /* 0x000fe200048060ff */
[----:B------:R0:W-:Y:S01]  /*72d0*/  @!P6 STG.E.U8 desc[UR16][R16.64+0x31], R27 ;  /* 0x0000311b1000e986 */ /* 0x0001e2000c101110 */
[C---:B------:R-:W-:Y:S01]  /*72e0*/  ISETP.LT.OR P6, PT, R31.reuse, 0x39, !P1 ;  /* 0x000000391f00780c */ /* 0x040fe20004fc1670 */
[-C--:B------:R-:W-:Y:S01]  /*72f0*/  FMUL R102, R102, R8.reuse ;  /* 0x0000000866667220 */ /* 0x080fe20000400000 */
[C---:B------:R-:W-:Y:S01]  /*7300*/  ISETP.LT.OR P1, PT, R31.reuse, 0x3a, !P1 ;  /* 0x0000003a1f00780c */ /* 0x040fe20004f21670 */
[----:B------:R-:W-:Y:S01]  /*7310*/  @!P5 STG.E.U8 desc[UR16][R14.64+0x30], R119 ;  /* 0x000030770e00d986 */ /* 0x000fe2000c101110 */
[C---:B------:R-:W-:Y:S01]  /*7320*/  ISETP.LT.OR P5, PT, R31.reuse, 0x39, !P2 ;  /* 0x000000391f00780c */ /* 0x040fe200057a1670 */
[-C--:B------:R-:W-:Y:S01]  /*7330*/  FMUL R100, R100, R8.reuse ;  /* 0x0000000864647220 */ /* 0x080fe20000400000 */
[----:B------:R-:W-:Y:S01]  /*7340*/  ISETP.LT.OR P2, PT, R31, 0x3a, !P2 ;  /* 0x0000003a1f00780c */ /* 0x000fe20005741670 */
[----:B------:R-:W-:Y:S01]  /*7350*/  FMUL R101, R101, R8 ;  /* 0x0000000865657220 */ /* 0x000fe20000400000 */
[----:B-1----:R-:W-:Y:S01]  /*7360*/  F2FP.SATFINITE.E5M2.F32.PACK_AB_MERGE_C R25, RZ, R116, RZ ;  /* 0x00000074ff19723e */ /* 0x002fe200048060ff */
[----:B------:R1:W-:Y:S01]  /*7370*/  @!P3 STG.E.U8 desc[UR16][R14.64+0x31], R7 ;  /* 0x000031070e00b986 */ /* 0x0003e2000c101110 */
[C---:B------:R-:W-:Y:S01]  /*7380*/  ISETP.GE.AND P3, PT, R32.reuse, 0x89, PT ;  /* 0x000000892000780c */ /* 0x040fe20003f66270 */
[----:B------:R-:W-:Y:S01]  /*7390*/  FMUL R99, R99, R8 ;  /* 0x0000000863637220 */ /* 0x000fe20000400000 */
[----:B0-----:R-:W-:Y:S01]  /*73a0*/  F2FP.SATFINITE.E5M2.F32.PACK_AB_MERGE_C R27, RZ, R114, RZ ;  /* 0x00000072ff1b723e */ /* 0x001fe200048060ff */
[----:B------:R-:W-:Y:S01]  /*73b0*/  @!P6 STG.E.U8 desc[UR16][R16.64+0x38], R117 ;  /* 0x000038751000e986 */ /* 0x000fe2000c101110 */
[----:B------:R-:W-:Y:S01]  /*73c0*/  ISETP.GE.AND P6, PT, R32, 0x81, PT ;  /* 0x000000812000780c */ /* 0x000fe20003fc6270 */
[-C--:B------:R-:W-:Y:S01]  /*73d0*/  FMUL R98, R98, R8.reuse ;  /* 0x0000000862627220 */ /* 0x080fe20000400000 */
[----:B------:R-:W-:Y:S01]  /*73e0*/  F2FP.SATFINITE.E5M2.F32.PACK_AB_MERGE_C R103, RZ, R103, RZ ;  /* 0x00000067ff67723e */ /* 0x000fe200048060ff */
[----:B------:R0:W-:Y:S01]  /*73f0*/  @!P1 STG.E.U8 desc[UR16][R16.64+0x39], R25 ;  /* 0x0000391910009986 */ /* 0x0001e2000c101110 */
[----:B------:R-:W-:Y:S01]  /*7400*/  ISETP.LT.OR P1, PT, R31, 0x1, !P6 ;  /* 0x000000011f00780c */ /* 0x000fe20007721670 */
[-C--:B------:R-:W-:Y:S01]  /*7410*/  FMUL R97, R97, R8.reuse ;  /* 0x0000000861617220 */ /* 0x080fe20000400000 */
[----:B------:R-:W-:Y:S01]  /*7420*/  F2FP.SATFINITE.E5M2.F32.PACK_AB_MERGE_C R101, RZ, R101, RZ ;  /* 0x00000065ff65723e */ /* 0x000fe200048060ff */
[----:B------:R-:W-:Y:S01]  /*7430*/  @!P2 STG.E.U8 desc[UR16][R14.64+0x39], R27 ;  /* 0x0000391b0e00a986 */ /* 0x000fe2000c101110 */
[C---:B------:R-:W-:Y:S01]  /*7440*/  ISETP.LT.OR P2, PT, R31.reuse, 0x2, !P6 ;  /* 0x000000021f00780c */ /* 0x040fe20007741670 */
[----:B------:R-:W-:Y:S01]  /*7450*/  FMUL R96, R96, R8 ;  /* 0x0000000860607220 */ /* 0x000fe20000400000 */
[----:B-1----:R-:W-:Y:S01]  /*7460*/  F2FP.SATFINITE.E5M2.F32.PACK_AB_MERGE_C R7, RZ, R112, RZ ;  /* 0x00000070ff07723e */ /* 0x002fe200048060ff */
        /* <DEDUP_REMOVED lines=45> */
[----:B------:R-:W-:Y:S01]  /*7740*/  FMUL R20, R20, R8 ;  /* 0x0000000814147220 */ /* 0x000fe20000400000 */
[----:B------:R-:W-:-:S03]  /*7750*/  F2FP.SATFINITE.E5M2.F32.PACK_AB_MERGE_C R19, RZ, R19, RZ ;  /* 0x00000013ff13723e */ /* 0x000fc600048060ff */
[----:B------:R-:W-:Y:S02]  /*7760*/  F2FP.SATFINITE.E5M2.F32.PACK_AB_MERGE_C R21, RZ, R21, RZ ;  /* 0x00000015ff15723e */ /* 0x000fe400048060ff */
[----:B-1----:R-:W-:Y:S01]  /*7770*/  F2FP.SATFINITE.E5M2.F32.PACK_AB_MERGE_C R7, RZ, R100, RZ ;  /* 0x00000064ff07723e */ /* 0x002fe200048060ff */
[----:B------:R0:W-:Y:S01]  /*7780*/  @!P2 STG.E.U8 desc[UR16][R12.64+0x11], R15 ;  /* 0x0000110f0c00a986 */ /* 0x0001e2000c101110 */
[----:B------:R-:W-:-:S03]  /*7790*/  ISETP.LT.OR P2, PT, R31, 0x1a, !P6 ;  /* 0x0000001a1f00780c */ /* 0x000fc60007741670 */
[----:B------:R-:W-:Y:S01]  /*77a0*/  @!P1 STG.E.U8 desc[UR16][R10.64+0x10], R103 ;  /* 0x000010670a009986 */ /* 0x000fe2000c101110 */
[----:B------:R-:W-:-:S03]  /*77b0*/  ISETP.LT.OR P1, PT, R31, 0x19, !P6 ;  /* 0x000000191f00780c */ /* 0x000fc60007721670 */
[----:B------:R1:W-:Y:S01]  /*77c0*/  @!P5 STG.E.U8 desc[UR16][R10.64+0x11], R17 ;  /* 0x000011110a00d986 */ /* 0x0003e2000c101110 */
[----:B------:R-:W-:Y:S02]  /*77d0*/  ISETP.LT.OR P5, PT, R31, 0x19, !P3 ;  /* 0x000000191f00780c */ /* 0x000fe40005fa1670 */
[----:B0-----:R-:W-:-:S03]  /*77e0*/  F2FP.SATFINITE.E5M2.F32.PACK_AB_MERGE_C R15, RZ, R98, RZ ;  /* 0x00000062ff0f723e */ /* 0x001fc600048060ff */
[----:B------:R0:W-:Y:S01]  /*77f0*/  @!P2 STG.E.U8 desc[UR16][R12.64+0x19], R7 ;  /* 0x000019070c00a986 */ /* 0x0001e2000c101110 */
[----:B------:R-:W-:-:S03]  /*7800*/  ISETP.LT.OR P2, PT, R31, 0x1a, !P3 ;  /* 0x0000001a1f00780c */ /* 0x000fc60005f41670 */
[----:B------:R-:W-:Y:S01]  /*7810*/  @!P1 STG.E.U8 desc[UR16][R12.64+0x18], R101 ;  /* 0x000018650c009986 */ /* 0x000fe2000c101110 */
[C---:B------:R-:W-:Y:S02]  /*7820*/  ISETP.LT.OR P1, PT, R31.reuse, 0x21, !P6 ;  /* 0x000000211f00780c */ /* 0x040fe40007721670 */
[----:B-1----:R-:W-:Y:S01]  /*7830*/  F2FP.SATFINITE.E5M2.F32.PACK_AB_MERGE_C R17, RZ, R96, RZ ;  /* 0x00000060ff11723e */ /* 0x002fe200048060ff */
[----:B------:R-:W-:Y:S01]  /*7840*/  @!P5 STG.E.U8 desc[UR16][R10.64+0x18], R99 ;  /* 0x000018630a00d986 */ /* 0x000fe2000c101110 */
[----:B------:R-:W-:Y:S02]  /*7850*/  ISETP.LT.OR P5, PT, R31, 0x22, !P6 ;  /* 0x000000221f00780c */ /* 0x000fe400077a1670 */
[----:B0-----:R-:W-:-:S03]  /*7860*/  F2FP.SATFINITE.E5M2.F32.PACK_AB_MERGE_C R7, RZ, R94, RZ ;  /* 0x0000005eff07723e */ /* 0x001fc600048060ff */
        /* <DEDUP_REMOVED lines=21> */
[----:B0-----:R-:W-:-:S07]  /*79c0*/  F2FP.SATFINITE.E5M2.F32.PACK_AB_MERGE_C R15, RZ, R18, RZ ;  /* 0x00000012ff0f723e */ /* 0x001fce00048060ff */
[----:B------:R-:W-:Y:S01]  /*79d0*/  @!P1 STG.E.U8 desc[UR16][R12.64+0x30], R89 ;  /* 0x000030590c009986 */ /* 0x000fe2000c101110 */
[C---:B------:R-:W-:Y:S02]  /*79e0*/  ISETP.LT.OR P1, PT, R31.reuse, 0x39, !P6 ;  /* 0x000000391f00780c */ /* 0x040fe40007721670 */
[C---:B------:R-:W-:Y:S01]  /*79f0*/  ISETP.LT.OR P6, PT, R31.reuse, 0x3a, !P6 ;  /* 0x0000003a1f00780c */ /* 0x040fe200077c1670 */
[----:B------:R0:W-:Y:S01]  /*7a00*/  @!P5 STG.E.U8 desc[UR16][R12.64+0x31], R7 ;  /* 0x000031070c00d986 */ /* 0x0001e2000c101110 */
[C---:B------:R-:W-:Y:S02]  /*7a10*/  ISETP.LT.OR P5, PT, R31.reuse, 0x32, !P3 ;  /* 0x000000321f00780c */ /* 0x040fe40005fa1670 */
[----:B-1----:R-:W-:Y:S01]  /*7a20*/  F2FP.SATFINITE.E5M2.F32.PACK_AB_MERGE_C R17, RZ, R20, RZ ;  /* 0x00000014ff11723e */ /* 0x002fe200048060ff */
[----:B------:R1:W-:Y:S01]  /*7a30*/  @!P2 STG.E.U8 desc[UR16][R10.64+0x30], R23 ;  /* 0x000030170a00a986 */ /* 0x0003e2000c101110 */
[C---:B------:R-:W-:Y:S02]  /*7a40*/  ISETP.LT.OR P2, PT, R31.reuse, 0x39, !P3 ;  /* 0x000000391f00780c */ /* 0x040fe40005f41670 */
[----:B------:R-:W-:-:S02]  /*7a50*/  ISETP.LT.OR P3, PT, R31, 0x3a, !P3 ;  /* 0x0000003a1f00780c */ /* 0x000fc40005f61670 */
[----:B0-----:R-:W-:-:S05]  /*7a60*/  F2FP.SATFINITE.E5M2.F32.PACK_AB_MERGE_C R7, RZ, R22, RZ ;  /* 0x00000016ff07723e */ /* 0x001fca00048060ff */
[----:B------:R1:W-:Y:S04]  /*7a70*/  @!P5 STG.E.U8 desc[UR16][R10.64+0x31], R7 ;  /* 0x000031070a00d986 */ /* 0x0003e8000c101110 */
[----:B------:R1:W-:Y:S04]  /*7a80*/  @!P1 STG.E.U8 desc[UR16][R12.64+0x38], R19 ;  /* 0x000038130c009986 */ /* 0x0003e8000c101110 */
[----:B------:R1:W-:Y:S04]  /*7a90*/  @!P6 STG.E.U8 desc[UR16][R12.64+0x39], R15 ;  /* 0x0000390f0c00e986 */ /* 0x0003e8000c101110 */
[----:B------:R1:W-:Y:S04]  /*7aa0*/  @!P2 STG.E.U8 desc[UR16][R10.64+0x38], R21 ;  /* 0x000038150a00a986 */ /* 0x0003e8000c101110 */
[----:B------:R1:W-:Y:S02]  /*7ab0*/  @!P3 STG.E.U8 desc[UR16][R10.64+0x39], R17 ;  /* 0x000039110a00b986 */ /* 0x0003e4000c101110 */
.L_x_168:
[----:B------:R-:W-:Y:S05]  /*7ac0*/  BSYNC B0 ;  /* 0x0000000000007941 */ /* 0x000fea0003800000 */
.L_x_38:
[----:B------:R-:W-:Y:S01]  /*7ad0*/  ULDC UR6, c[0x0][0xc] ;  /* 0x0000030000067ab9 */ /* 0x000fe20000000800 */
[----:B------:R-:W-:Y:S01]  /*7ae0*/  ULDC UR7, c[0x0][0x10] ;  /* 0x0000040000077ab9 */ /* 0x000fe20000000800 */
[----:B01-34-:R-:W0:Y:S01]  /*7af0*/  LDC R7, c[0x0][0x14] ;  /* 0x00000500ff077b82 */ /* 0x01be220000000800 */
[----:B------:R-:W-:Y:S01]  /*7b00*/  UIMAD.WIDE.U32 UR6, UR6, UR7, URZ ;  /* 0x00000007060672a5 */ /* 0x000fe2000f8e003f */
[----:B------:R-:W-:Y:S02]  /*7b10*/  IMAD.MOV.U32 R10, RZ, RZ, -0x1 ;  /* 0xffffffffff0a7424 */ /* 0x000fe400078e00ff */
[----:B------:R-:W-:-:S03]  /*7b20*/  IMAD.MOV.U32 R6, RZ, RZ, -0x1 ;  /* 0xffffffffff067424 */ /* 0x000fc600078e00ff */
[----:B0-----:R-:W-:-:S04]  /*7b30*/  IMAD.WIDE.U32 R2, R7, UR6, R2 ;  /* 0x0000000607027c25 */ /* 0x001fc8000f8e0002 */
[----:B------:R-:W-:Y:S01]  /*7b40*/  IMAD R7, R7, UR7, RZ ;  /* 0x0000000707077c24 */ /* 0x000fe2000f8e02ff */
[----:B------:R-:W-:Y:S02]  /*7b50*/  ULDC.64 UR6, c[0x0][0x650] ;  /* 0x0001940000067ab9 */ /* 0x000fe40000000a00 */
[----:B------:R-:W-:Y:S01]  /*7b60*/  ISETP.GE.U32.AND P1, PT, R2, UR6, PT ;  /* 0x0000000602007c0c */ /* 0x000fe2000bf26070 */
[--C-:B------:R-:W-:Y:S01]  /*7b70*/  IMAD.IADD R3, R3, 0x1, R7.reuse ;  /* 0x0000000103037824 */ /* 0x100fe200078e0207 */
[----:B------:R-:W-:-:S04]  /*7b80*/  PRMT R7, RZ, 0x7610, R7 ;  /* 0x00007610ff077816 */ /* 0x000fc80000000007 */
[----:B------:R-:W-:-:S13]  /*7b90*/  ISETP.GE.U32.AND.EX P1, PT, R3, UR7, PT, P1 ;  /* 0x0000000703007c0c */ /* 0x000fda000bf26110 */
[----:B------:R-:W-:Y:S05]  /*7ba0*/  @P1 BRA `(.L_x_169) ;  /* 0x0000000400601947 */ /* 0x000fea0003800000 */
[----:B------:R-:W0:Y:S01]  /*7bb0*/  S2R R20, SR_CTAID.X ;  /* 0x0000000000147919 */ /* 0x000e220000002500 */
[----:B------:R-:W1:Y:S01]  /*7bc0*/  LDC.64 R14, c[0x0][0x628] ;  /* 0x00018a00ff0e7b82 */ /* 0x000e620000000a00 */
[----:B------:R-:W-:Y:S01]  /*7bd0*/  ULDC UR6, c[0x0][0x150] ;  /* 0x0000540000067ab9 */ /* 0x000fe20000000800 */
[----:B-----5:R-:W-:Y:S01]  /*7be0*/  IMAD.MOV.U32 R12, RZ, RZ, R2 ;  /* 0x000000ffff0c7224 */ /* 0x020fe200078e0002 */
[----:B------:R-:W3:Y:S01]  /*7bf0*/  S2R R22, SR_CTAID.Y ;  /* 0x0000000000167919 */ /* 0x000ee20000002600 */
[----:B------:R-:W-:-:S04]  /*7c00*/  IMAD.MOV.U32 R13, RZ, RZ, R3 ;  /* 0x000000ffff0d7224 */ /* 0x000fc800078e0003 */
[----:B------:R-:W4:Y:S08]  /*7c10*/  LDC R23, c[0x0][0x144] ;  /* 0x00005100ff177b82 */ /* 0x000f300000000800 */
[----:B--2---:R-:W2:Y:S08]  /*7c20*/  LDC R16, c[0x0][0x630] ;  /* 0x00018c00ff107b82 */ /* 0x004eb00000000800 */
[----:B------:R-:W2:Y:S01]  /*7c30*/  LDC.64 R18, c[0x0][0x620] ;  /* 0x00018800ff127b82 */ /* 0x000ea20000000a00 */
[----:B-1----:R-:W-:-:S04]  /*7c40*/  ISETP.NE.U32.AND P1, PT, R14, RZ, PT ;  /* 0x000000ff0e00720c */ /* 0x002fc80003f25070 */
[----:B------:R-:W-:Y:S02]  /*7c50*/  ISETP.NE.AND.EX P1, PT, R15, RZ, PT, P1 ;  /* 0x000000ff0f00720c */ /* 0x000fe40003f25310 */
[----:B0-----:R-:W-:-:S05]  /*7c60*/  I2FP.F32.U32 R6, R20 ;  /* 0x0000001400067245 */ /* 0x001fca0000201000 */
[----:B------:R-:W-:-:S04]  /*7c70*/  FMUL R6, R6, UR6 ;  /* 0x0000000606067c20 */ /* 0x000fc80008400000 */
[----:B------:R0:W1:Y:S02]  /*7c80*/  F2I.U32.TRUNC.NTZ R21, R6 ;  /* 0x0000000600157305 */ /* 0x000064000020f000 */
[----:B---34-:R-:W-:Y:S05]  /*7c90*/  @!P1 BRA `(.L_x_170) ;  /* 0x0000000000289947 */ /* 0x018fea0003800000 */
[----:B------:R-:W3:Y:S02]  /*7ca0*/  LDC R7, c[0x0][0x634] ;  /* 0x00018d00ff077b82 */ /* 0x000ee40000000800 */
[----:B---3--:R-:W-:-:S05]  /*7cb0*/  IADD3 R13, P1, R2, R7, RZ ;  /* 0x00000007020d7210 */ /* 0x008fca0007f3e0ff */
[----:B------:R-:W-:-:S04]  /*7cc0*/  IMAD.X R17, RZ, RZ, R3, P1 ;  /* 0x000000ffff117224 */ /* 0x000fc800008e0603 */
[----:B0-----:R-:W-:-:S04]  /*7cd0*/  IMAD.WIDE.U32 R6, R17, R14, RZ ;  /* 0x0000000e11067225 */ /* 0x001fc800078e00ff */
[----:B------:R-:W-:-:S04]  /*7ce0*/  IMAD.WIDE.U32 R10, P1, R13, R15, R6 ;  /* 0x0000000f0d0a7225 */ /* 0x000fc80007820006 */
[----:B------:R-:W-:-:S04]  /*7cf0*/  IMAD.WIDE.U32 R6, R13, R14, RZ ;  /* 0x0000000e0d067225 */ /* 0x000fc800078e00ff */
[----:B------:R-:W-:Y:S01]  /*7d00*/  IMAD.X R13, RZ, RZ, RZ, P1 ;  /* 0x000000ffff0d7224 */ /* 0x000fe200008e06ff */
[----:B------:R-:W-:Y:S01]  /*7d10*/  IADD3 RZ, P1, R7, R10, RZ ;  /* 0x0000000a07ff7210 */ /* 0x000fe20007f3e0ff */
[----:B------:R-:W-:-:S04]  /*7d20*/  IMAD.MOV.U32 R12, RZ, RZ, R11 ;  /* 0x000000ffff0c7224 */ /* 0x000fc800078e000b */
[----:B------:R-:W-:-:S08]  /*7d30*/  IMAD.WIDE.U32.X R12, R17, R15, R12, P1 ;  /* 0x0000000f110c7225 */ /* 0x000fd000008e040c */
.L_x_170:
[----:B------:R-:W3:Y:S01]  /*7d40*/  LDC.64 R28, c[0x0][0x640] ;  /* 0x00019000ff1c7b82 */ /* 0x000ee20000000a00 */
[-C--:B--2---:R-:W-:Y:S01]  /*7d50*/  SHF.R.U64 R17, R12, R16.reuse, R13 ;  /* 0x000000100c117219 */ /* 0x084fe2000000120d */
[----:B-1----:R-:W-:Y:S01]  /*7d60*/  IMAD.MOV R21, RZ, RZ, -R21 ;  /* 0x000000ffff157224 */ /* 0x002fe200078e0a15 */
[----:B0-----:R-:W-:Y:S01]  /*7d70*/  SHF.R.U32.HI R6, RZ, R16, R13 ;  /* 0x00000010ff067219 */ /* 0x001fe2000001160d */
[----:B------:R-:W-:Y:S01]  /*7d80*/  ULDC UR6, c[0x0][0x154] ;  /* 0x0000550000067ab9 */ /* 0x000fe20000000800 */
[----:B------:R-:W-:Y:S01]  /*7d90*/  IADD3 R11, P1, RZ, -R17, RZ ;  /* 0x80000011ff0b7210 */ /* 0x000fe20007f3e0ff */
[----:B------:R-:W-:Y:S02]  /*7da0*/  IMAD R23, R23, R21, R20 ;  /* 0x0000001517177224 */ /* 0x000fe400078e0214 */
[----:B------:R-:W0:Y:S01]  /*7db0*/  LDC R12, c[0x0][0x618] ;  /* 0x00018600ff0c7b82 */ /* 0x000e220000000800 */
[----:B------:R-:W-:Y:S02]  /*7dc0*/  IMAD.MOV.U32 R13, RZ, RZ, 0x1 ;  /* 0x00000001ff0d7424 */ /* 0x000fe400078e00ff */
[----:B------:R-:W-:-:S04]  /*7dd0*/  IMAD.X R7, RZ, RZ, ~R6, P1 ;  /* 0x000000ffff077224 */ /* 0x000fc800008e0e06 */
[-C--:B------:R-:W-:Y:S01]  /*7de0*/  IMAD R10, R7, R18.reuse, RZ ;  /* 0x00000012070a7224 */ /* 0x080fe200078e02ff */
[----:B------:R-:W1:Y:S01]  /*7df0*/  LDC R24, c[0x0][0x608] ;  /* 0x00018200ff187b82 */ /* 0x000e620000000800 */
[----:B------:R-:W-:-:S04]  /*7e00*/  IMAD.WIDE.U32 R6, R11, R18, R2 ;  /* 0x000000120b067225 */ /* 0x000fc800078e0002 */
[----:B------:R-:W-:Y:S01]  /*7e10*/  IMAD R11, R11, R19, R10 ;  /* 0x000000130b0b7224 */ /* 0x000fe200078e020a */
[----:B------:R-:W-:Y:S02]  /*7e20*/  I2FP.F32.U32 R10, R22 ;  /* 0x00000016000a7245 */ /* 0x000fe40000201000 */
[----:B------:R-:W2:Y:S01]  /*7e30*/  LDC R26, c[0x0][0x658] ;  /* 0x00019600ff1a7b82 */ /* 0x000ea20000000800 */
[----:B------:R-:W-:Y:S01]  /*7e40*/  IMAD.IADD R7, R7, 0x1, R11 ;  /* 0x0000000107077824 */ /* 0x000fe200078e020b */
[----:B---3--:R-:W-:Y:S01]  /*7e50*/  ISETP.NE.U32.AND P1, PT, R28, RZ, PT ;  /* 0x000000ff1c00720c */ /* 0x008fe20003f25070 */
[----:B------:R-:W-:Y:S01]  /*7e60*/  FMUL R10, R10, UR6 ;  /* 0x000000060a0a7c20 */ /* 0x000fe20008400000 */
[----:B------:R-:W-:Y:S02]  /*7e70*/  IMAD.MOV.U32 R11, RZ, RZ, -0x1 ;  /* 0xffffffffff0b7424 */ /* 0x000fe400078e00ff */
[----:B------:R-:W-:Y:S01]  /*7e80*/  ISETP.NE.AND.EX P1, PT, R29, RZ, PT, P1 ;  /* 0x000000ff1d00720c */ /* 0x000fe20003f25310 */
[----:B------:R3:W4:Y:S01]  /*7e90*/  F2I.U32.TRUNC.NTZ R19, R10 ;  /* 0x0000000a00137305 */ /* 0x000722000020f000 */
[----:B------:R-:W3:Y:S01]  /*7ea0*/  LDC R21, c[0x0][0x148] ;  /* 0x00005200ff157b82 */ /* 0x000ee20000000800 */
[----:B0-----:R-:W-:-:S02]  /*7eb0*/  SHF.R.U64 R16, R6, R12, R7 ;  /* 0x0000000c06107219 */ /* 0x001fc40000001207 */
[----:B------:R-:W-:-:S05]  /*7ec0*/  SHF.R.U32.HI R7, RZ, R12, R7 ;  /* 0x0000000cff077219 */ /* 0x000fca0000011607 */
[----:B------:R-:W0:Y:S01]  /*7ed0*/  LDC R20, c[0x0][0x600] ;  /* 0x00018000ff147b82 */ /* 0x000e220000000800 */
[-CC-:B-1----:R-:W-:Y:S02]  /*7ee0*/  SHF.R.U64 R14, R16, R24.reuse, R7.reuse ;  /* 0x00000018100e7219 */ /* 0x182fe40000001207 */
[----:B------:R-:W-:-:S05]  /*7ef0*/  SHF.R.U32.HI R7, RZ, R24, R7 ;  /* 0x00000018ff077219 */ /* 0x000fca0000011607 */
[----:B------:R-:W1:Y:S01]  /*7f00*/  LDC R27, c[0x0][0x648] ;  /* 0x00019200ff1b7b82 */ /* 0x000e620000000800 */
[-CC-:B--2---:R-:W-:Y:S02]  /*7f10*/  SHF.R.U64 R18, R14, R26.reuse, R7.reuse ;  /* 0x0000001a0e127219 */ /* 0x184fe40000001207 */
[-C--:B------:R-:W-:Y:S02]  /*7f20*/  SHF.L.U32 R11, R11, R26.reuse, RZ ;  /* 0x0000001a0b0b7219 */ /* 0x080fe400000006ff */
[-C--:B------:R-:W-:Y:S01]  /*7f30*/  SHF.R.U32.HI R7, RZ, R26.reuse, R7 ;  /* 0x0000001aff077219 */ /* 0x080fe20000011607 */
[----:B------:R-:W-:Y:S01]  /*7f40*/  IMAD.MOV.U32 R6, RZ, RZ, R18 ;  /* 0x000000ffff067224 */ /* 0x000fe200078e0012 */
[----:B------:R-:W-:Y:S01]  /*7f50*/  SHF.L.U32 R30, R13, R26, RZ ;  /* 0x0000001a0d1e7219 */ /* 0x000fe200000006ff */
[----:B------:R-:W2:Y:S01]  /*7f60*/  LDC R31, c[0x0][0x638] ;  /* 0x00018e00ff1f7b82 */ /* 0x000ea20000000800 */
[----:B------:R-:W-:-:S07]  /*7f70*/  LOP3.LUT R25, RZ, R11, RZ, 0x33, !PT ;  /* 0x0000000bff197212 */ /* 0x000fce00078e33ff */
[----:B------:R-:W0:Y:S01]  /*7f80*/  LDC R32, c[0x0][0x610] ;  /* 0x00018400ff207b82 */ /* 0x000e220000000800 */
[----:B----4-:R-:W-:Y:S05]  /*7f90*/  @!P1 BRA `(.L_x_171) ;  /* 0x0000000000289947 */ /* 0x010fea0003800000 */
[----:B------:R-:W4:Y:S02]  /*7fa0*/  LDC R13, c[0x0][0x64c] ;  /* 0x00019300ff0d7b82 */ /* 0x000f240000000800 */
[----:B----4-:R-:W-:-:S05]  /*7fb0*/  IADD3 R13, P1, R18, R13, RZ ;  /* 0x0000000d120d7210 */ /* 0x010fca0007f3e0ff */
[----:B------:R-:W-:-:S04]  /*7fc0*/  IMAD.X R15, RZ, RZ, R7, P1 ;  /* 0x000000ffff0f7224 */ /* 0x000fc800008e0607 */
[----:B------:R-:W-:-:S04]  /*7fd0*/  IMAD.WIDE.U32 R6, R15, R28, RZ ;  /* 0x0000001c0f067225 */ /* 0x000fc800078e00ff */
[----:B---3--:R-:W-:-:S04]  /*7fe0*/  IMAD.WIDE.U32 R10, P1, R13, R29, R6 ;  /* 0x0000001d0d0a7225 */ /* 0x008fc80007820006 */
[----:B------:R-:W-:-:S04]  /*7ff0*/  IMAD.WIDE.U32 R6, R13, R28, RZ ;  /* 0x0000001c0d067225 */ /* 0x000fc800078e00ff */
[----:B------:R-:W-:Y:S01]  /*8000*/  IMAD.X R13, RZ, RZ, RZ, P1 ;  /* 0x000000ffff0d7224 */ /* 0x000fe200008e06ff */
[----:B------:R-:W-:Y:S01]  /*8010*/  IADD3 RZ, P1, R7, R10, RZ ;  /* 0x0000000a07ff7210 */ /* 0x000fe20007f3e0ff */
[----:B------:R-:W-:-:S04]  /*8020*/  IMAD.MOV.U32 R12, RZ, RZ, R11 ;  /* 0x000000ffff0c7224 */ /* 0x000fc800078e000b */
[----:B------:R-:W-:-:S08]  /*8030*/  IMAD.WIDE.U32.X R6, R15, R29, R12, P1 ;  /* 0x0000001d0f067225 */ /* 0x000fd000008e040c */
.L_x_171:
[----:B-1----:R-:W-:Y:S01]  /*8040*/  SHF.R.U64 R6, R6, R27, R7 ;  /* 0x0000001b06067219 */ /* 0x002fe20000001207 */
[----:B0-----:R-:W-:Y:S01]  /*8050*/  VIADD R13, R20, 0xffffffff ;  /* 0xffffffff140d7836 */ /* 0x001fe20000000000 */
[----:B------:R-:W-:Y:S01]  /*8060*/  LOP3.LUT R11, R14, R25, RZ, 0xc0, !PT ;  /* 0x000000190e0b7212 */ /* 0x000fe200078ec0ff */
[----:B------:R-:W-:Y:S02]  /*8070*/  IMAD.MOV R19, RZ, RZ, -R19 ;  /* 0x000000ffff137224 */ /* 0x000fe400078e0a13 */
[----:B------:R-:W-:Y:S02]  /*8080*/  IMAD.MOV R7, RZ, RZ, -R6 ;  /* 0x000000ffff077224 */ /* 0x000fe400078e0a06 */
[----:B------:R-:W-:Y:S01]  /*8090*/  IMAD R30, R30, R6, R11 ;  /* 0x000000061e1e7224 */ /* 0x000fe200078e020b */
[----:B------:R-:W-:Y:S01]  /*80a0*/  LOP3.LUT R11, R16, R13, RZ, 0xc0, !PT ;  /* 0x0000000d100b7212 */ /* 0x000fe200078ec0ff */
[----:B---3--:R-:W-:Y:S02]  /*80b0*/  @P4 IMAD R23, R21, R19, R22 ;  /* 0x0000001315174224 */ /* 0x008fe400078e0216 */
[----:B--2---:R-:W-:-:S02]  /*80c0*/  IMAD R6, R7, R31, R18 ;  /* 0x0000001f07067224 */ /* 0x004fc400078e0212 */
[----:B------:R-:W-:Y:S02]  /*80d0*/  IMAD R30, R30, R32, R23 ;  /* 0x000000201e1e7224 */ /* 0x000fe400078e0217 */
[----:B------:R-:W-:Y:S02]  /*80e0*/  IMAD R11, R6, R20, R11 ;  /* 0x00000014060b7224 */ /* 0x000fe400078e020b */
[----:B------:R-:W-:Y:S02]  /*80f0*/  IMAD.MOV.U32 R7, RZ, RZ, 0x1 ;  /* 0x00000001ff077424 */ /* 0x000fe400078e00ff */
[----:B------:R-:W-:Y:S01]  /*8100*/  IMAD.MOV.U32 R6, RZ, RZ, R17 ;  /* 0x000000ffff067224 */ /* 0x000fe200078e0011 */
[----:B------:R-:W-:Y:S02]  /*8110*/  SEL R10, R11, R30, !P4 ;  /* 0x0000001e0b0a7207 */ /* 0x000fe40006000000 */
[----:B------:R-:W-:-:S07]  /*8120*/  SEL R30, R30, R11, !P4 ;  /* 0x0000000b1e1e7207 */ /* 0x000fce0006000000 */
.L_x_169:
[----:B------:R-:W-:Y:S01]  /*8130*/  LOP3.LUT P1, RZ, R7, 0xff, RZ, 0xc0, !PT ;  /* 0x000000ff07ff7812 */ /* 0x000fe2000782c0ff */
[----:B------:R-:W-:-:S12]  /*8140*/  IMAD.MOV.U32 R7, RZ, RZ, R30 ;  /* 0x000000ffff077224 */ /* 0x000fd800078e001e */
[----:B------:R-:W-:Y:S05]  /*8150*/  @P1 BRA `(.L_x_172) ;  /* 0xffffff9000981947 */ /* 0x000fea000383ffff */
[----:B------:R-:W-:Y:S05]  /*8160*/  EXIT ;  /* 0x000000000000794d */ /* 0x000fea0003800000 */
.L_x_8:
[----:B0-----:R-:W-:Y:S01]  /*8170*/  ULDC.64 UR4, c[0x0][0x650] ;  /* 0x0001940000047ab9 */ /* 0x001fe20000000a00 */
        /* <DEDUP_REMOVED lines=25> */
.L_x_174:
[----:B------:R-:W0:Y:S01]  /*8310*/  LDC.64 R28, c[0x0][0x640] ;  /* 0x00019000ff1c7b82 */ /* 0x000e220000000a00 */
[-CC-:B------:R-:W-:Y:S01]  /*8320*/  SHF.R.U64 R21, R16, R10.reuse, R17.reuse ;  /* 0x0000000a10157219 */ /* 0x180fe20000001211 */
[----:B------:R-:W-:Y:S01]  /*8330*/  IMAD.MOV.U32 R27, RZ, RZ, 0x1 ;  /* 0x00000001ff1b7424 */ /* 0x000fe200078e00ff */
[----:B------:R-:W-:Y:S02]  /*8340*/  SHF.R.U32.HI R5, RZ, R10, R17 ;  /* 0x0000000aff057219 */ /* 0x000fe40000011611 */
[----:B------:R-:W-:-:S03]  /*8350*/  IADD3 R7, P0, RZ, -R21, RZ ;  /* 0x80000015ff077210 */ /* 0x000fc60007f1e0ff */
[----:B------:R-:W1:Y:S02]  /*8360*/  LDC R14, c[0x0][0x618] ;  /* 0x00018600ff0e7b82 */ /* 0x000e640000000800 */
[----:B------:R-:W-:Y:S02]  /*8370*/  IMAD.X R5, RZ, RZ, ~R5, P0 ;  /* 0x000000ffff057224 */ /* 0x000fe400000e0e05 */
[----:B------:R-:W-:-:S04]  /*8380*/  IMAD.WIDE.U32 R12, R7, R24, R2 ;  /* 0x00000018070c7225 */ /* 0x000fc800078e0002 */
[----:B------:R-:W2:Y:S01]  /*8390*/  LDC R16, c[0x0][0x608] ;  /* 0x00018200ff107b82 */ /* 0x000ea20000000800 */
[----:B------:R-:W-:-:S04]  /*83a0*/  IMAD R10, R5, R24, RZ ;  /* 0x00000018050a7224 */ /* 0x000fc800078e02ff */
[----:B------:R-:W-:Y:S02]  /*83b0*/  IMAD R5, R7, R25, R10 ;  /* 0x0000001907057224 */ /* 0x000fe400078e020a */
[----:B------:R-:W-:Y:S01]  /*83c0*/  IMAD.MOV.U32 R7, RZ, RZ, -0x1 ;  /* 0xffffffffff077424 */ /* 0x000fe200078e00ff */
[----:B------:R-:W3:Y:S01]  /*83d0*/  LDC R26, c[0x0][0x658] ;  /* 0x00019600ff1a7b82 */ /* 0x000ee20000000800 */
[----:B------:R-:W-:Y:S01]  /*83e0*/  IMAD.IADD R5, R13, 0x1, R5 ;  /* 0x000000010d057824 */ /* 0x000fe200078e0205 */
[----:B0-----:R-:W-:-:S04]  /*83f0*/  ISETP.NE.U32.AND P0, PT, R28, RZ, PT ;  /* 0x000000ff1c00720c */ /* 0x001fc80003f05070 */
        /* <DEDUP_REMOVED lines=8> */
[-CC-:B---3--:R-:W-:Y:S02]  /*8480*/  SHF.R.U64 R24, R22, R26.reuse, R5.reuse ;  /* 0x0000001a16187219 */ /* 0x188fe40000001205 */
[-C--:B------:R-:W-:Y:S02]  /*8490*/  SHF.L.U32 R7, R7, R26.reuse, RZ ;  /* 0x0000001a07077219 */ /* 0x080fe400000006ff */
[----:B------:R-:W-:Y:S01]  /*84a0*/  SHF.R.U32.HI R13, RZ, R26, R5 ;  /* 0x0000001aff0d7219 */ /* 0x000fe20000011605 */
[----:B------:R-:W-:Y:S01]  /*84b0*/  IMAD.MOV.U32 R12, RZ, RZ, R24 ;  /* 0x000000ffff0c7224 */ /* 0x000fe200078e0018 */
[----:B------:R-:W-:Y:S01]  /*84c0*/  LOP3.LUT R31, RZ, R7, RZ, 0x33, !PT ;  /* 0x00000007ff1f7212 */ /* 0x000fe200078e33ff */
[----:B------:R-:W3:Y:S01]  /*84d0*/  LDC R30, c[0x0][0x610] ;  /* 0x00018400ff1e7b82 */ /* 0x000ee20000000800 */
[----:B------:R-:W-:Y:S05]  /*84e0*/  @!P0 BRA `(.L_x_175) ;  /* 0x0000000000288947 */ /* 0x000fea0003800000 */
        /* <DEDUP_REMOVED lines=10> */
.L_x_175:
[----:B-1----:R-:W-:Y:S01]  /*8590*/  SHF.R.U64 R10, R12, R10, R13 ;  /* 0x0000000a0c0a7219 */ /* 0x002fe2000000120d */
[----:B0-----:R-:W-:Y:S01]  /*85a0*/  VIADD R9, R23, 0xffffffff ;  /* 0xffffffff17097836 */ /* 0x001fe20000000000 */
[----:B------:R-:W-:Y:S01]  /*85b0*/  SHF.L.U32 R27, R27, R26, RZ ;  /* 0x0000001a1b1b7219 */ /* 0x000fe200000006ff */
[----:B------:R-:W-:Y:S01]  /*85c0*/  @P4 IMAD R11, R19, R20, R8 ;  /* 0x00000014130b4224 */ /* 0x000fe200078e0208 */
[----:B------:R-:W-:Y:S01]  /*85d0*/  LOP3.LUT R5, R22, R31, RZ, 0xc0, !PT ;  /* 0x0000001f16057212 */ /* 0x000fe200078ec0ff */
[----:B------:R-:W-:Y:S01]  /*85e0*/  IMAD.MOV R7, RZ, RZ, -R10 ;  /* 0x000000ffff077224 */ /* 0x000fe200078e0a0a */
[----:B------:R-:W-:Y:S01]  /*85f0*/  LOP3.LUT R14, R18, R9, RZ, 0xc0, !PT ;  /* 0x00000009120e7212 */ /* 0x000fe200078ec0ff */
[----:B------:R-:W-:Y:S02]  /*8600*/  IMAD.MOV.U32 R17, RZ, RZ, R21 ;  /* 0x000000ffff117224 */ /* 0x000fe400078e0015 */
[----:B------:R-:W-:Y:S02]  /*8610*/  IMAD R10, R27, R10, R5 ;  /* 0x0000000a1b0a7224 */ /* 0x000fe400078e0205 */
[----:B--2---:R-:W-:-:S02]  /*8620*/  IMAD R5, R7, R25, R24 ;  /* 0x0000001907057224 */ /* 0x004fc400078e0218 */
[----:B------:R-:W-:Y:S02]  /*8630*/  IMAD.MOV.U32 R7, RZ, RZ, 0x1 ;  /* 0x00000001ff077424 */ /* 0x000fe400078e00ff */
[----:B---3--:R-:W-:Y:S02]  /*8640*/  IMAD R11, R10, R30, R11 ;  /* 0x0000001e0a0b7224 */ /* 0x008fe400078e020b */
[----:B------:R-:W-:Y:S01]  /*8650*/  IMAD R14, R5, R23, R14 ;  /* 0x00000017050e7224 */ /* 0x000fe200078e020e */
[----:B------:R-:W-:-:S04]  /*8660*/  PRMT R5, R7, 0x7610, R5 ;  /* 0x0000761007057816 */ /* 0x000fc80000000005 */
[----:B------:R-:W-:Y:S02]  /*8670*/  SEL R7, R14, R11, !P4 ;  /* 0x0000000b0e077207 */ /* 0x000fe40006000000 */
[----:B------:R-:W-:-:S07]  /*8680*/  SEL R14, R11, R14, !P4 ;  /* 0x0000000e0b0e7207 */ /* 0x000fce0006000000 */
.L_x_173:
[----:B------:R-:W-:-:S08]  /*8690*/  NOP ;  /* 0x0000000000007918 */ /* 0x000fd00000000000 */
[----:B------:R-:W0:-:S00]  /*86a0*/  USETMAXREG.DEALLOC.CTAPOOL 0x28 ;  /* 0x00000028000079c8 */ /* 0x000e0000080e0500 */
[----:B0-----:R-:W-:-:S13]  /*86b0*/  ISETP.NE.AND P0, PT, R6, RZ, PT ;  /* 0x000000ff0600720c */ /* 0x001fda0003f05270 */
[----:B------:R-:W-:Y:S05]  /*86c0*/  @P0 EXIT ;  /* 0x000000000000094d */ /* 0x000fea0003800000 */
[----:B------:R-:W-:Y:S01]  /*86d0*/  LOP3.LUT P0, RZ, R5, 0xff, RZ, 0xc0, !PT ;  /* 0x000000ff05ff7812 */ /* 0x000fe2000780c0ff */
[----:B------:R-:W-:Y:S02]  /*86e0*/  IMAD.MOV.U32 R5, RZ, RZ, 0x1 ;  /* 0x00000001ff057424 */ /* 0x000fe400078e00ff */
[----:B------:R-:W-:-:S10]  /*86f0*/  IMAD.MOV.U32 R13, RZ, RZ, RZ ;  /* 0x000000ffff0d7224 */ /* 0x000fd400078e00ff */
[----:B------:R-:W-:Y:S05]  /*8700*/  @!P0 BRA `(.L_x_176) ;  /* 0x0000000c00348947 */ /* 0x000fea0003800000 */
[----:B------:R-:W0:Y:S01]  /*8710*/  LDC R5, c[0x0][0x28c] ;  /* 0x0000a300ff057b82 */ /* 0x000e220000000800 */
[----:B------:R-:W-:Y:S01]  /*8720*/  ULDC UR5, c[0x0][0x658] ;  /* 0x0001960000057ab9 */ /* 0x000fe20000000800 */
[----:B------:R-:W-:Y:S01]  /*8730*/  UMOV UR7, 0xffffffff ;  /* 0xffffffff00077882 */ /* 0x000fe20000000000 */
[----:B------:R-:W-:Y:S01]  /*8740*/  ULDC UR6, c[0x0][0xc] ;  /* 0x0000030000067ab9 */ /* 0x000fe20000000800 */
[----:B------:R-:W-:Y:S01]  /*8750*/  USHF.L.U32 UR8, UR7, UR5, URZ ;  /* 0x0000000507087299 */ /* 0x000fe2000800063f */
[----:B------:R-:W-:Y:S01]  /*8760*/  BSSY B0, `(.L_x_176) ;  /* 0x00000c7000007945 */ /* 0x000fe20003800000 */
[----:B------:R-:W-:Y:S01]  /*8770*/  UMOV UR9, 0x1 ;  /* 0x0000000100097882 */ /* 0x000fe20000000000 */
[----:B------:R-:W-:Y:S01]  /*8780*/  ULDC UR7, c[0x0][0x10] ;  /* 0x0000040000077ab9 */ /* 0x000fe20000000800 */
[----:B------:R-:W1:Y:S01]  /*8790*/  S2UR UR10, SR_CgaCtaId ;  /* 0x00000000000a79c3 */ /* 0x000e620000008800 */
[----:B------:R-:W-:Y:S01]  /*87a0*/  UIMAD.WIDE.U32 UR6, UR6, UR7, URZ ;  /* 0x00000007060672a5 */ /* 0x000fe2000f8e003f */
[----:B------:R-:W-:Y:S01]  /*87b0*/  IMAD.MOV.U32 R16, RZ, RZ, 0x1 ;  /* 0x00000001ff107424 */ /* 0x000fe200078e00ff */
[----:B------:R-:W-:Y:S01]  /*87c0*/  USHF.L.U32 UR18, UR9, UR5, URZ ;  /* 0x0000000509127299 */ /* 0x000fe2000800063f */
[----:B------:R-:W-:Y:S01]  /*87d0*/  LOP3.LUT R15, R4, 0x2, RZ, 0xfc, !PT ;  /* 0x00000002040f7812 */ /* 0x000fe200078efcff */
[----:B------:R-:W-:Y:S01]  /*87e0*/  IMAD.MOV.U32 R13, RZ, RZ, RZ ;  /* 0x000000ffff0d7224 */ /* 0x000fe200078e00ff */
[----:B------:R-:W-:Y:S01]  /*87f0*/  ULDC UR5, c[0x0][0x14] ;  /* 0x0000050000057ab9 */ /* 0x000fe20000000800 */
[----:B------:R-:W-:Y:S01]  /*8800*/  ULDC UR4, c[0x0][0x600] ;  /* 0x0001800000047ab9 */ /* 0x000fe20000000800 */
[----:B------:R-:W-:-:S02]  /*8810*/  UIMAD.WIDE.U32 UR22, UR6, UR5, URZ ;  /* 0x00000005061672a5 */ /* 0x000fc4000f8e003f */
[----:B------:R-:W-:Y:S02]  /*8820*/  UIMAD UR13, UR7, UR5, URZ ;  /* 0x00000005070d72a4 */ /* 0x000fe4000f8e023f */
[----:B------:R-:W-:Y:S02]  /*8830*/  UIADD3 UR4, UR4, -0x1, URZ ;  /* 0xffffffff04047890 */ /* 0x000fe4000fffe03f */
[----:B------:R-:W-:Y:S01]  /*8840*/  ULOP3.LUT UR17, URZ, UR8, URZ, 0x33, !UPT ;  /* 0x000000083f117292 */ /* 0x000fe2000f8e333f */
[----:B0-----:R-:W-:Y:S01]  /*8850*/  VIADD R5, R5, 0x1f ;  /* 0x0000001f05057836 */ /* 0x001fe20000000000 */
[----:B------:R-:W-:Y:S01]  /*8860*/  UIADD3 UR13, UR23, UR13, URZ ;  /* 0x0000000d170d7290 */ /* 0x000fe2000fffe03f */
[----:B------:R-:W-:-:S03]  /*8870*/  ULDC.64 UR24, c[0x0][0x198] ;  /* 0x0000660000187ab9 */ /* 0x000fc60000000a00 */
[----:B------:R-:W-:Y:S01]  /*8880*/  SHF.R.S32.HI R6, RZ, 0x1f, R5 ;  /* 0x0000001fff067819 */ /* 0x000fe20000011405 */
[----:B-1----:R-:W-:-:S03]  /*8890*/  IMAD.U32 R11, RZ, RZ, UR10 ;  /* 0x0000000aff0b7e24 */ /* 0x002fc6000f8e00ff */
[----:B------:R-:W-:Y:S01]  /*88a0*/  LEA.HI R6, R6, R5, RZ, 0x5 ;  /* 0x0000000506067211 */ /* 0x000fe200078f28ff */
[----:B------:R-:W-:-:S03]  /*88b0*/  IMAD.MOV.U32 R5, RZ, RZ, 0x1 ;  /* 0x00000001ff057424 */ /* 0x000fc600078e00ff */
[----:B------:R-:W-:-:S05]  /*88c0*/  SHF.R.S32.HI R10, RZ, 0x5, R6 ;  /* 0x00000005ff0a7819 */ /* 0x000fca0000011406 */
[----:B------:R-:W-:-:S07]  /*88d0*/  VIADD R12, R10, 0x1 ;  /* 0x000000010a0c7836 */ /* 0x000fce0000000000 */
.L_x_187:
[----:B------:R-:W-:-:S03]  /*88e0*/  UMOV UR5, 0xffffffff ;  /* 0xffffffff00057882 */ /* 0x000fc60000000000 */
[----:B------:R-:W-:Y:S05]  /*88f0*/  BRA.DIV UR5, `(.L_x_177) ;  /* 0x0000001a05307947 */ /* 0x000fea000b800000 */
[----:B------:R-:W-:-:S13]  /*8900*/  ELECT P0, URZ, PT ;  /* 0x00000000003f782f */ /* 0x000fda0003800000 */
.L_x_216:
[----:B------:R-:W0:Y:S01]  /*8910*/  LDC R6, c[0x0][0x28c] ;  /* 0x0000a300ff067b82 */ /* 0x000e220000000800 */
[----:B------:R-:W-:Y:S01]  /*8920*/  BSSY B1, `(.L_x_178) ;  /* 0x000003a000017945 */ /* 0x000fe20003800000 */
[----:B0-----:R-:W-:-:S13]  /*8930*/  ISETP.LT.OR P0, PT, R6, 0x1, !P0 ;  /* 0x000000010600780c */ /* 0x001fda0004701670 */
[----:B------:R-:W-:Y:S05]  /*8940*/  @P0 BRA `(.L_x_179) ;  /* 0x0000000000dc0947 */ /* 0x000fea0003800000 */
[----:B------:R-:W-:Y:S02]  /*8950*/  IMAD R14, R14, 0x2, R11 ;  /* 0x000000020e0e7824 */ /* 0x000fe400078e020b */
[----:B------:R-:W-:Y:S02]  /*8960*/  IMAD.SHL.U32 R19, R7, 0x40, RZ ;  /* 0x0000004007137824 */ /* 0x000fe400078e00ff */
[----:B------:R-:W-:Y:S02]  /*8970*/  IMAD.MOV.U32 R22, RZ, RZ, RZ ;  /* 0x000000ffff167224 */ /* 0x000fe400078e00ff */
[----:B------:R-:W-:Y:S02]  /*8980*/  IMAD.MOV.U32 R6, RZ, RZ, R12 ;  /* 0x000000ffff067224 */ /* 0x000fe400078e000c */
[----:B------:R-:W-:Y:S02]  /*8990*/  IMAD.MOV.U32 R7, RZ, RZ, R5 ;  /* 0x000000ffff077224 */ /* 0x000fe400078e0005 */
[----:B------:R-:W-:-:S02]  /*89a0*/  IMAD.MOV.U32 R8, RZ, RZ, R13 ;  /* 0x000000ffff087224 */ /* 0x000fc400078e000d */
[----:B------:R-:W-:-:S07]  /*89b0*/  IMAD.SHL.U32 R18, R14, 0x80, RZ ;  /* 0x000000800e127824 */ /* 0x000fce00078e00ff */
.L_x_182:
[----:B------:R-:W0:Y:S01]  /*89c0*/  S2UR UR5, SR_CgaCtaId ;  /* 0x00000000000579c3 */ /* 0x000e220000008800 */
[----:B------:R-:W-:Y:S02]  /*89d0*/  MOV R14, 0x400 ;  /* 0x00000400000e7802 */ /* 0x000fe40000000f00 */
[----:B------:R-:W-:Y:S02]  /*89e0*/  SHF.L.U32 R9, R7, 0x1f, RZ ;  /* 0x0000001f07097819 */ /* 0x000fe400000006ff */
[----:B------:R-:W-:Y:S01]  /*89f0*/  LOP3.LUT P1, RZ, R0, 0x7f, RZ, 0xc0, !PT ;  /* 0x0000007f00ff7812 */ /* 0x000fe2000782c0ff */
[----:B0-----:R-:W-:-:S05]  /*8a00*/  IMAD.U32 R11, RZ, RZ, UR5 ;  /* 0x00000005ff0b7e24 */ /* 0x001fca000f8e00ff */
[----:B------:R-:W-:-:S07]  /*8a10*/  LEA R21, R11, R14, 0x18 ;  /* 0x0000000e0b157211 */ /* 0x000fce00078ec0ff */
[----:B------:R-:W0:Y:S01]  /*8a20*/  @!P1 LDC R14, c[0x0][0x500] ;  /* 0x00014000ff0e9b82 */ /* 0x000e220000000800 */
[----:B------:R-:W-:-:S04]  /*8a30*/  IMAD R20, R8, 0x8, R21 ;  /* 0x0000000808147824 */ /* 0x000fc800078e0215 */
[----:B------:R-:W1:Y:S02]  /*8a40*/  SYNCS.PHASECHK.TRANS64.TRYWAIT P0, [R20+URZ+0xb0], R9 ;  /* 0x0000b009140075a7 */ /* 0x000e64000800017f */
[----:B-1----:R-:W-:Y:S05]  /*8a50*/  @!P0 BRA `(.L_x_180) ;  /* 0x0000001400f88947 */ /* 0x002fea0003800000 */
.L_x_217:
[----:B-1----:R-:W-:Y:S01]  /*8a60*/  PRMT R9, R15, 0x9910, RZ ;  /* 0x000099100f097816 */ /* 0x002fe200000000ff */
[----:B0-----:R0:W-:Y:S03]  /*8a70*/  @!P1 SYNCS.ARRIVE.TRANS64 RZ, [R20+URZ], R14 ;  /* 0x0000000e14ff99a7 */ /* 0x0011e6000800003f */
[----:B------:R-:W-:-:S13]  /*8a80*/  ISETP.NE.AND P0, PT, R9, 0x2, PT ;  /* 0x000000020900780c */ /* 0x000fda0003f05270 */
[----:B0-----:R-:W-:Y:S05]  /*8a90*/  @P0 BRA `(.L_x_181) ;  /* 0x0000000000040947 */ /* 0x001fea0003800000 */
[----:B------:R-:W-:Y:S01]  /*8aa0*/  BPT.TRAP 0x1 ;  /* 0x000000040000795c */ /* 0x000fe20000300000 */
.L_x_181:
[----:B------:R-:W-:Y:S01]  /*8ab0*/  IMAD R9, R8, 0x2, R11 ;  /* 0x0000000208097824 */ /* 0x000fe200078e020b */
[----:B------:R-:W-:Y:S01]  /*8ac0*/  R2UR UR9, R20 ;  /* 0x00000000140972ca */ /* 0x000fe200000e0000 */
[----:B------:R-:W-:Y:S01]  /*8ad0*/  VIADD R6, R6, 0xffffffff ;  /* 0xffffffff06067836 */ /* 0x000fe20000000000 */
[----:B------:R-:W-:Y:S01]  /*8ae0*/  UIADD3 UR6, UP0, UR24, 0xf0, URZ ;  /* 0x000000f018067890 */ /* 0x000fe2000ff1e03f */
[--C-:B------:R-:W-:Y:S01]  /*8af0*/  IMAD.U32 R9, R9, 0x1000, R21.reuse ;  /* 0x0000100009097824 */ /* 0x100fe200078e0015 */
[----:B------:R-:W-:Y:S01]  /*8b00*/  R2UR UR11, R18 ;  /* 0x00000000120b72ca */ /* 0x000fe200000e0000 */
[----:B------:R-:W-:Y:S01]  /*8b10*/  IMAD R21, R8, 0x800, R21 ;  /* 0x0000080008157824 */ /* 0x000fe200078e0215 */
[----:B------:R-:W-:Y:S01]  /*8b20*/  R2UR UR10, R22 ;  /* 0x00000000160a72ca */ /* 0x000fe200000e0000 */
[----:B------:R-:W-:Y:S01]  /*8b30*/  UIADD3 UR26, UP1, UR24, 0x1f0, URZ ;  /* 0x000001f0181a7890 */ /* 0x000fe2000ff3e03f */
[----:B------:R-:W-:Y:S01]  /*8b40*/  R2UR UR5, R9 ;  /* 0x00000000090572ca */ /* 0x000fe200000e0000 */
[----:B------:R-:W-:Y:S01]  /*8b50*/  UIADD3.X UR7, URZ, UR25, URZ, UP0, !UPT ;  /* 0x000000193f077290 */ /* 0x000fe200087fe43f */
[----:B------:R-:W-:Y:S01]  /*8b60*/  R2UR UR8, R21 ;  /* 0x00000000150872ca */ /* 0x000fe200000e0000 */
[----:B------:R-:W-:Y:S01]  /*8b70*/  VIADD R8, R8, 0x1 ;  /* 0x0000000108087836 */ /* 0x000fe20000000000 */
[----:B------:R-:W-:Y:S01]  /*8b80*/  R2UR UR12, R17 ;  /* 0x00000000110c72ca */ /* 0x000fe200000e0000 */
[----:B------:R-:W-:Y:S01]  /*8b90*/  UIADD3.X UR27, URZ, UR25, URZ, UP1, !UPT ;  /* 0x000000193f1b7290 */ /* 0x000fe20008ffe43f */
[----:B------:R-:W-:Y:S01]  /*8ba0*/  R2UR UR19, R19 ;  /* 0x00000000131372ca */ /* 0x000fe200000e0000 */
[----:B------:R-:W-:Y:S01]  /*8bb0*/  UMOV UR20, 0x30000 ;  /* 0x0003000000147882 */ /* 0x000fe20000000000 */
[----:B------:R-:W-:Y:S01]  /*8bc0*/  ISETP.GT.AND P1, PT, R6, 0x1, PT ;  /* 0x000000010600780c */ /* 0x000fe20003f24270 */
[----:B------:R-:W-:Y:S01]  /*8bd0*/  UMOV UR14, 0x0 ;  /* 0x00000000000e7882 */ /* 0x000fe20000000000 */
[----:B------:R-:W-:Y:S01]  /*8be0*/  UMOV UR15, 0x10000000 ;  /* 0x10000000000f7882 */ /* 0x000fe20000000000 */
[----:B------:R-:W-:Y:S01]  /*8bf0*/  ISETP.NE.AND P0, PT, R8, 0x16, PT ;  /* 0x000000160800780c */ /* 0x000fe20003f05270 */
[----:B------:R-:W-:Y:S01]  /*8c00*/  VIADD R22, R22, 0x20 ;  /* 0x0000002016167836 */ /* 0x000fe20000000000 */
[----:B------:R-:W-:-:S02]  /*8c10*/  UIADD3 UR5, UR5, 0x280, URZ ;  /* 0x0000028005057890 */ /* 0x000fc4000fffe03f */
[----:B------:R-:W-:Y:S01]  /*8c20*/  UIADD3 UR16, UR8, 0x2c280, URZ ;  /* 0x0002c28008107890 */ /* 0x000fe2000fffe03f */
[----:B------:R-:W-:Y:S02]  /*8c30*/  SEL R14, RZ, 0x1, P0 ;  /* 0x00000001ff0e7807 */ /* 0x000fe40000000000 */
[----:B------:R-:W-:Y:S02]  /*8c40*/  SEL R8, R8, RZ, P0 ;  /* 0x000000ff08087207 */ /* 0x000fe40000000000 */
[----:B------:R-:W-:Y:S01]  /*8c50*/  UMOV UR8, UR5 ;  /* 0x0000000500087c82 */ /* 0x000fe20008000000 */
[----:B------:R-:W-:Y:S01]  /*8c60*/  LOP3.LUT R7, R7, R14, RZ, 0x3c, !PT ;  /* 0x0000000e07077212 */ /* 0x000fe200078e3cff */
[----:B------:R0:W-:Y:S02]  /*8c70*/  UTMALDG.3D.MULTICAST [UR8], [UR6], UR20, desc[UR14] ;  /* 0x00000e08060073b4 */ /* 0x0001e40008011814 */
[----:B0-----:R-:W-:Y:S01]  /*8c80*/  UMOV UR8, UR16 ;  /* 0x0000001000087c82 */ /* 0x001fe20008000000 */
[----:B------:R-:W-:-:S02]  /*8c90*/  UMOV UR11, UR19 ;  /* 0x00000013000b7c82 */ /* 0x000fc40008000000 */
[----:B------:R0:W-:Y:S02]  /*8ca0*/  UTMALDG.3D [UR8], [UR26], desc[UR14] ;  /* 0x00000e081a0075b4 */ /* 0x0001e40008011000 */
[----:B0-----:R-:W-:Y:S05]  /*8cb0*/  @P1 BRA `(.L_x_182) ;  /* 0xfffffffc00401947 */ /* 0x001fea000383ffff */
.L_x_179:
[----:B------:R-:W-:Y:S05]  /*8cc0*/  BSYNC B1 ;  /* 0x0000000000017941 */ /* 0x000fea0003800000 */
.L_x_178:
[----:B------:R-:W-:Y:S01]  /*8cd0*/  LOP3.LUT P1, RZ, R16, 0xff, RZ, 0xc0, !PT ;  /* 0x000000ff10ff7812 */ /* 0x000fe2000782c0ff */
[C---:B------:R-:W-:Y:S01]  /*8ce0*/  IMAD.IADD R13, R10.reuse, 0x1, R13 ;  /* 0x000000010a0d7824 */ /* 0x040fe200078e020d */
[----:B------:R-:W-:Y:S01]  /*8cf0*/  ULDC.64 UR6, c[0x0][0x650] ;  /* 0x0001940000067ab9 */ /* 0x000fe20000000a00 */
[C---:B------:R-:W-:Y:S01]  /*8d00*/  ISETP.GE.U32.AND P2, PT, R10.reuse, 0x16, PT ;  /* 0x000000160a00780c */ /* 0x040fe20003f46070 */
[----:B------:R-:W-:Y:S01]  /*8d10*/  BSSY B1, `(.L_x_183) ;  /* 0x0000069000017945 */ /* 0x000fe20003800000 */
[----:B------:R-:W-:Y:S01]  /*8d20*/  IMAD.MOV.U32 R14, RZ, RZ, -0x1 ;  /* 0xffffffffff0e7424 */ /* 0x000fe200078e00ff */
[----:B------:R-:W-:Y:S01]  /*8d30*/  ISETP.GT.U32.AND P0, PT, R13, 0x15, PT ;  /* 0x000000150d00780c */ /* 0x000fe20003f04070 */
[----:B------:R-:W-:Y:S01]  /*8d40*/  IMAD.MOV.U32 R17, RZ, RZ, -0x1 ;  /* 0xffffffffff117424 */ /* 0x000fe200078e00ff */
[----:B------:R-:W-:Y:S02]  /*8d50*/  PRMT R16, RZ, 0x7610, R16 ;  /* 0x00007610ff107816 */ /* 0x000fe40000000010 */
[----:B------:R-:W-:-:S03]  /*8d60*/  ISETP.LT.U32.AND P0, PT, R10, 0x16, P0 ;  /* 0x000000160a00780c */ /* 0x000fc60000701070 */
[----:B------:R-:W0:Y:S01]  /*8d70*/  @P1 S2R R11, SR_CgaCtaId ;  /* 0x00000000000b1919 */ /* 0x000e220000008800 */
[----:B------:R-:W-:-:S04]  /*8d80*/  @P1 MOV R6, 0x400 ;  /* 0x0000040000061802 */ /* 0x000fc80000000f00 */
[----:B0-----:R-:W-:Y:S01]  /*8d90*/  @P1 LEA R8, R11, R6, 0x18 ;  /* 0x000000060b081211 */ /* 0x001fe200078ec0ff */
[----:B------:R-:W-:Y:S01]  /*8da0*/  IMAD.WIDE.U32 R6, R13, -0x45d1745d, RZ ;  /* 0xba2e8ba30d067825 */ /* 0x000fe200078e00ff */
[----:B------:R-:W-:Y:S02]  /*8db0*/  SEL R6, RZ, 0x1, !P0 ;  /* 0x00000001ff067807 */ /* 0x000fe40004000000 */
[----:B------:R0:W-:Y:S01]  /*8dc0*/  @P1 SYNCS.ARRIVE.TRANS64.A1T0 RZ, [R8+URZ+0x178], RZ ;  /* 0x000178ff08ff19a7 */ /* 0x0001e2000810003f */
[----:B------:R-:W-:Y:S02]  /*8dd0*/  IADD3 R2, P1, R2, UR22, RZ ;  /* 0x0000001602027c10 */ /* 0x000fe4000ff3e0ff */
[----:B------:R-:W-:Y:S02]  /*8de0*/  LOP3.LUT R5, R5, R6, RZ, 0x3c, !PT ;  /* 0x0000000605057212 */ /* 0x000fe400078e3cff */
[----:B------:R-:W-:Y:S02]  /*8df0*/  IADD3.X R3, R3, UR13, RZ, P1, !PT ;  /* 0x0000000d03037c10 */ /* 0x000fe40008ffe4ff */
[----:B------:R-:W-:-:S02]  /*8e00*/  ISETP.GE.U32.AND P0, PT, R2, UR6, PT ;  /* 0x0000000602007c0c */ /* 0x000fc4000bf06070 */
[----:B0-----:R-:W-:Y:S01]  /*8e10*/  SHF.R.U32.HI R8, RZ, 0x4, R7 ;  /* 0x00000004ff087819 */ /* 0x001fe20000011607 */
[----:B------:R-:W-:Y:S01]  /*8e20*/  IMAD.MOV.U32 R7, RZ, RZ, -0x1 ;  /* 0xffffffffff077424 */ /* 0x000fe200078e00ff */
[----:B------:R-:W-:Y:S02]  /*8e30*/  ISETP.GE.U32.AND.EX P0, PT, R3, UR7, PT, P0 ;  /* 0x0000000703007c0c */ /* 0x000fe4000bf06100 */
[----:B------:R-:W-:Y:S01]  /*8e40*/  @P2 LOP3.LUT R5, R5, 0x1, R8, 0x78, !PT ;  /* 0x0000000105052812 */ /* 0x000fe200078e7808 */
[----:B------:R-:W-:Y:S01]  /*8e50*/  IMAD R13, R8, -0x16, R13 ;  /* 0xffffffea080d7824 */ /* 0x000fe200078e020d */
[----:B------:R-:W-:-:S09]  /*8e60*/  PRMT R6, RZ, 0x7610, R6 ;  /* 0x00007610ff067816 */ /* 0x000fd20000000006 */
[----:B------:R-:W-:Y:S05]  /*8e70*/  @P0 BRA `(.L_x_184) ;  /* 0x0000000400480947 */ /* 0x000fea0003800000 */
[----:B------:R-:W0:Y:S01]  /*8e80*/  S2R R18, SR_CTAID.X ;  /* 0x0000000000127919 */ /* 0x000e220000002500 */
[----:B------:R-:W-:Y:S01]  /*8e90*/  ULDC.64 UR6, c[0x0][0x628] ;  /* 0x00018a0000067ab9 */ /* 0x000fe20000000a00 */
[----:B------:R-:W1:Y:S01]  /*8ea0*/  LDC R19, c[0x0][0x144] ;  /* 0x00005100ff137b82 */ /* 0x000e620000000800 */
[----:B------:R-:W-:Y:S01]  /*8eb0*/  ISETP.NE.U32.AND P0, PT, RZ, UR6, PT ;  /* 0x00000006ff007c0c */ /* 0x000fe2000bf05070 */
[----:B------:R-:W2:Y:S01]  /*8ec0*/  S2R R14, SR_CTAID.Y ;  /* 0x00000000000e7919 */ /* 0x000ea20000002600 */
[----:B------:R-:W-:Y:S01]  /*8ed0*/  ULDC UR8, c[0x0][0x630] ;  /* 0x00018c0000087ab9 */ /* 0x000fe20000000800 */
[----:B------:R-:W-:Y:S01]  /*8ee0*/  ULDC UR9, c[0x0][0x150] ;  /* 0x0000540000097ab9 */ /* 0x000fe20000000800 */
[----:B------:R-:W-:Y:S01]  /*8ef0*/  ISETP.NE.AND.EX P0, PT, RZ, UR7, PT, P0 ;  /* 0x00000007ff007c0c */ /* 0x000fe2000bf05300 */
[----:B------:R-:W-:Y:S02]  /*8f00*/  IMAD.MOV.U32 R6, RZ, RZ, R2 ;  /* 0x000000ffff067224 */ /* 0x000fe400078e0002 */
[----:B------:R-:W-:Y:S01]  /*8f10*/  IMAD.MOV.U32 R7, RZ, RZ, R3 ;  /* 0x000000ffff077224 */ /* 0x000fe200078e0003 */
[----:B0-----:R-:W-:-:S09]  /*8f20*/  I2FP.F32.U32 R20, R18 ;  /* 0x0000001200147245 */ /* 0x001fd20000201000 */
[----:B------:R-:W-:Y:S05]  /*8f30*/  @!P0 BRA `(.L_x_185) ;  /* 0x0000000000288947 */ /* 0x000fea0003800000 */
[----:B------:R-:W-:Y:S02]  /*8f40*/  ULDC UR5, c[0x0][0x634] ;  /* 0x00018d0000057ab9 */ /* 0x000fe40000000800 */
[----:B------:R-:W-:-:S05]  /*8f50*/  IADD3 R7, P0, R2, UR5, RZ ;  /* 0x0000000502077c10 */ /* 0x000fca000ff1e0ff */
[----:B------:R-:W-:-:S04]  /*8f60*/  IMAD.X R17, RZ, RZ, R3, P0 ;  /* 0x000000ffff117224 */ /* 0x000fc800000e0603 */
[----:B------:R-:W-:-:S04]  /*8f70*/  IMAD.WIDE.U32 R8, R17, UR6, RZ ;  /* 0x0000000611087c25 */ /* 0x000fc8000f8e00ff */
[----:B------:R-:W-:-:S04]  /*8f80*/  IMAD.WIDE.U32 R8, P0, R7, UR7, R8 ;  /* 0x0000000707087c25 */ /* 0x000fc8000f800008 */
[----:B------:R-:W-:-:S04]  /*8f90*/  IMAD.WIDE.U32 R6, R7, UR6, RZ ;  /* 0x0000000607067c25 */ /* 0x000fc8000f8e00ff */
[----:B------:R-:W-:Y:S01]  /*8fa0*/  IMAD.MOV.U32 R6, RZ, RZ, R9 ;  /* 0x000000ffff067224 */ /* 0x000fe200078e0009 */
[----:B------:R-:W-:Y:S01]  /*8fb0*/  IADD3 RZ, P1, R7, R8, RZ ;  /* 0x0000000807ff7210 */ /* 0x000fe20007f3e0ff */
[----:B------:R-:W-:-:S04]  /*8fc0*/  IMAD.X R7, RZ, RZ, RZ, P0 ;  /* 0x000000ffff077224 */ /* 0x000fc800000e06ff */
[----:B------:R-:W-:-:S08]  /*8fd0*/  IMAD.WIDE.U32.X R6, R17, UR7, R6, P1 ;  /* 0x0000000711067c25 */ /* 0x000fd000088e0406 */
.L_x_185:
[----:B------:R-:W-:Y:S01]  /*8fe0*/  FMUL R20, R20, UR9 ;  /* 0x0000000914147c20 */ /* 0x000fe20008400000 */
[--C-:B------:R-:W-:Y:S01]  /*8ff0*/  SHF.R.U64 R17, R6, UR8, R7.reuse ;  /* 0x0000000806117c19 */ /* 0x100fe20008001207 */
[----:B------:R-:W-:Y:S01]  /*9000*/  ULDC.64 UR6, c[0x0][0x620] ;  /* 0x0001880000067ab9 */ /* 0x000fe20000000a00 */
[----:B------:R-:W-:Y:S01]  /*9010*/  SHF.R.U32.HI R6, RZ, UR8, R7 ;  /* 0x00000008ff067c19 */ /* 0x000fe20008011607 */
[----:B------:R-:W-:Y:S01]  /*9020*/  ULDC.64 UR8, c[0x0][0x640] ;  /* 0x0001900000087ab9 */ /* 0x000fe20000000a00 */
[----:B------:R-:W-:Y:S01]  /*9030*/  IADD3 R7, P0, RZ, -R17, RZ ;  /* 0x80000011ff077210 */ /* 0x000fe20007f1e0ff */
[----:B------:R-:W0:Y:S01]  /*9040*/  F2I.U32.TRUNC.NTZ R20, R20 ;  /* 0x0000001400147305 */ /* 0x000e22000020f000 */
[----:B------:R-:W3:Y:S01]  /*9050*/  LDC R21, c[0x0][0x148] ;  /* 0x00005200ff157b82 */ /* 0x000ee20000000800 */
[----:B------:R-:W-:Y:S02]  /*9060*/  ULDC UR5, c[0x0][0x618] ;  /* 0x0001860000057ab9 */ /* 0x000fe40000000800 */
[----:B------:R-:W-:Y:S01]  /*9070*/  IMAD.X R6, RZ, RZ, ~R6, P0 ;  /* 0x000000ffff067224 */ /* 0x000fe200000e0e06 */
[----:B------:R-:W-:-:S03]  /*9080*/  ISETP.NE.U32.AND P0, PT, RZ, UR8, PT ;  /* 0x00000008ff007c0c */ /* 0x000fc6000bf05070 */
[----:B------:R-:W-:Y:S01]  /*9090*/  IMAD R6, R6, UR6, RZ ;  /* 0x0000000606067c24 */ /* 0x000fe2000f8e02ff */
[----:B------:R-:W-:-:S03]  /*90a0*/  ISETP.NE.AND.EX P0, PT, RZ, UR9, PT, P0 ;  /* 0x00000009ff007c0c */ /* 0x000fc6000bf05300 */
[C---:B------:R-:W-:Y:S02]  /*90b0*/  IMAD R9, R7.reuse, UR7, R6 ;  /* 0x0000000707097c24 */ /* 0x040fe4000f8e0206 */
[----:B------:R-:W-:Y:S01]  /*90c0*/  IMAD.WIDE.U32 R6, R7, UR6, R2 ;  /* 0x0000000607067c25 */ /* 0x000fe2000f8e0002 */
[----:B------:R-:W-:-:S03]  /*90d0*/  ULDC UR6, c[0x0][0x154] ;  /* 0x0000550000067ab9 */ /* 0x000fc60000000800 */
[----:B0-----:R-:W-:Y:S02]  /*90e0*/  IMAD.MOV R8, RZ, RZ, -R20 ;  /* 0x000000ffff087224 */ /* 0x001fe400078e0a14 */
[----:B------:R-:W-:Y:S02]  /*90f0*/  IMAD.IADD R7, R7, 0x1, R9 ;  /* 0x0000000107077824 */ /* 0x000fe400078e0209 */
[----:B-1----:R-:W-:Y:S01]  /*9100*/  IMAD R18, R19, R8, R18 ;  /* 0x0000000813127224 */ /* 0x002fe200078e0212 */
[----:B--2---:R-:W-:Y:S02]  /*9110*/  I2FP.F32.U32 R8, R14 ;  /* 0x0000000e00087245 */ /* 0x004fe40000201000 */
[--C-:B------:R-:W-:Y:S02]  /*9120*/  SHF.R.U64 R19, R6, UR5, R7.reuse ;  /* 0x0000000506137c19 */ /* 0x100fe40008001207 */
[----:B------:R-:W-:Y:S01]  /*9130*/  SHF.R.U32.HI R6, RZ, UR5, R7 ;  /* 0x00000005ff067c19 */ /* 0x000fe20008011607 */
[----:B------:R-:W-:Y:S01]  /*9140*/  FMUL R8, R8, UR6 ;  /* 0x0000000608087c20 */ /* 0x000fe20008400000 */
[----:B------:R-:W-:-:S02]  /*9150*/  ULDC UR5, c[0x0][0x608] ;  /* 0x0001820000057ab9 */ /* 0x000fc40000000800 */
[--C-:B------:R-:W-:Y:S01]  /*9160*/  SHF.R.U64 R22, R19, UR5, R6.reuse ;  /* 0x0000000513167c19 */ /* 0x100fe20008001206 */
[----:B------:R0:W1:Y:S01]  /*9170*/  F2I.U32.TRUNC.NTZ R24, R8 ;  /* 0x0000000800187305 */ /* 0x000062000020f000 */
[----:B------:R-:W-:Y:S01]  /*9180*/  SHF.R.U32.HI R7, RZ, UR5, R6 ;  /* 0x00000005ff077c19 */ /* 0x000fe20008011606 */
[----:B------:R-:W-:-:S03]  /*9190*/  ULDC UR5, c[0x0][0x658] ;  /* 0x0001960000057ab9 */ /* 0x000fc60000000800 */
[--C-:B------:R-:W-:Y:S02]  /*91a0*/  SHF.R.U64 R20, R22, UR5, R7.reuse ;  /* 0x0000000516147c19 */ /* 0x100fe40008001207 */
[----:B------:R-:W-:-:S03]  /*91b0*/  SHF.R.U32.HI R23, RZ, UR5, R7 ;  /* 0x00000005ff177c19 */ /* 0x000fc60008011607 */
[----:B------:R-:W-:Y:S02]  /*91c0*/  IMAD.MOV.U32 R6, RZ, RZ, R20 ;  /* 0x000000ffff067224 */ /* 0x000fe400078e0014 */
[----:B------:R-:W-:Y:S01]  /*91d0*/  IMAD.MOV.U32 R7, RZ, RZ, R23 ;  /* 0x000000ffff077224 */ /* 0x000fe200078e0017 */
[----:B0-----:R-:W-:Y:S06]  /*91e0*/  @!P0 BRA `(.L_x_186) ;  /* 0x0000000000288947 */ /* 0x001fec0003800000 */
        /* <DEDUP_REMOVED lines=10> */
.L_x_186:
[----:B------:R-:W-:Y:S01]  /*9290*/  ULDC UR5, c[0x0][0x648] ;  /* 0x0001920000057ab9 */ /* 0x000fe20000000800 */
[----:B------:R-:W-:Y:S01]  /*92a0*/  LOP3.LUT R22, R22, UR17, RZ, 0xc0, !PT ;  /* 0x0000001116167c12 */ /* 0x000fe2000f8ec0ff */
[----:B-1----:R-:W-:Y:S01]  /*92b0*/  IMAD.MOV R24, RZ, RZ, -R24 ;  /* 0x000000ffff187224 */ /* 0x002fe200078e0a18 */
[----:B------:R-:W-:Y:S01]  /*92c0*/  SHF.R.U64 R7, R6, UR5, R7 ;  /* 0x0000000506077c19 */ /* 0x000fe20008001207 */
[----:B------:R-:W-:Y:S01]  /*92d0*/  ULDC UR5, c[0x0][0x638] ;  /* 0x00018e0000057ab9 */ /* 0x000fe20000000800 */
[----:B------:R-:W-:Y:S01]  /*92e0*/  LOP3.LUT R19, R19, UR4, RZ, 0xc0, !PT ;  /* 0x0000000413137c12 */ /* 0x000fe2000f8ec0ff */
[----:B---3--:R-:W-:Y:S01]  /*92f0*/  @P4 IMAD R18, R21, R24, R14 ;  /* 0x0000001815124224 */ /* 0x008fe200078e020e */
[----:B------:R-:W-:Y:S01]  /*9300*/  ULDC UR6, c[0x0][0x610] ;  /* 0x0001840000067ab9 */ /* 0x000fe20000000800 */
[----:B------:R-:W-:Y:S02]  /*9310*/  IMAD.MOV R9, RZ, RZ, -R7 ;  /* 0x000000ffff097224 */ /* 0x000fe400078e0a07 */
[----:B------:R-:W-:-:S02]  /*9320*/  IMAD R7, R7, UR18, R22 ;  /* 0x0000001207077c24 */ /* 0x000fc4000f8e0216 */
[----:B------:R-:W-:Y:S01]  /*9330*/  IMAD R20, R9, UR5, R20 ;  /* 0x0000000509147c24 */ /* 0x000fe2000f8e0214 */
[----:B------:R-:W-:Y:S01]  /*9340*/  ULDC UR5, c[0x0][0x600] ;  /* 0x0001800000057ab9 */ /* 0x000fe20000000800 */
[----:B------:R-:W-:Y:S02]  /*9350*/  IMAD R18, R7, UR6, R18 ;  /* 0x0000000607127c24 */ /* 0x000fe4000f8e0212 */
[----:B------:R-:W-:Y:S02]  /*9360*/  IMAD R9, R20, UR5, R19 ;  /* 0x0000000514097c24 */ /* 0x000fe4000f8e0213 */
[----:B------:R-:W-:-:S03]  /*9370*/  IMAD.MOV.U32 R6, RZ, RZ, 0x1 ;  /* 0x00000001ff067424 */ /* 0x000fc600078e00ff */
[----:B------:R-:W-:Y:S02]  /*9380*/  SEL R7, R9, R18, !P4 ;  /* 0x0000001209077207 */ /* 0x000fe40006000000 */
[----:B------:R-:W-:-:S07]  /*9390*/  SEL R14, R18, R9, !P4 ;  /* 0x00000009120e7207 */ /* 0x000fce0006000000 */
.L_x_184:
[----:B------:R-:W-:Y:S05]  /*93a0*/  BSYNC B1 ;  /* 0x0000000000017941 */ /* 0x000fea0003800000 */
.L_x_183:
[----:B------:R-:W-:-:S13]  /*93b0*/  LOP3.LUT P0, RZ, R6, 0xff, RZ, 0xc0, !PT ;  /* 0x000000ff06ff7812 */ /* 0x000fda000780c0ff */
[----:B------:R-:W-:Y:S05]  /*93c0*/  @P0 BRA `(.L_x_187) ;  /* 0xfffffff400440947 */ /* 0x000fea000383ffff */
[----:B------:R-:W-:Y:S05]  /*93d0*/  BSYNC B0 ;  /* 0x0000000000007941 */ /* 0x000fea0003800000 */
.L_x_176:
[----:B------:R-:W-:-:S03]  /*93e0*/  UMOV UR5, 0xffffffff ;  /* 0xffffffff00057882 */ /* 0x000fc60000000000 */
[----:B------:R-:W-:Y:S05]  /*93f0*/  BRA.DIV UR5, `(.L_x_188) ;  /* 0x0000000e05a47947 */ /* 0x000fea000b800000 */
[----:B------:R-:W-:-:S13]  /*9400*/  ELECT P0, URZ, PT ;  /* 0x00000000003f782f */ /* 0x000fda0003800000 */
.L_x_220:
[----:B------:R-:W-:Y:S04]  /*9410*/  BSSY B0, `(.L_x_189) ;  /* 0x00000cd000007945 */ /* 0x000fe80003800000 */
[----:B------:R-:W-:Y:S05]  /*9420*/  @!P0 BRA `(.L_x_190) ;  /* 0x0000000c002c8947 */ /* 0x000fea0003800000 */
[----:B------:R-:W-:-:S04]  /*9430*/  LOP3.LUT R4, R4, 0x2, RZ, 0xfc, !PT ;  /* 0x0000000204047812 */ /* 0x000fc800078efcff */
[----:B------:R-:W-:-:S13]  /*9440*/  ISETP.NE.AND P0, PT, R4, 0x3, PT ;  /* 0x000000030400780c */ /* 0x000fda0003f05270 */
[----:B------:R-:W-:Y:S05]  /*9450*/  @!P0 BRA `(.L_x_191) ;  /* 0x0000000000048947 */ /* 0x000fea0003800000 */
[----:B------:R-:W-:Y:S01]  /*9460*/  BPT.TRAP 0x1 ;  /* 0x000000040000795c */ /* 0x000fe20000300000 */
.L_x_191:
[----:B------:R-:W0:Y:S01]  /*9470*/  S2R R3, SR_CgaCtaId ;  /* 0x0000000000037919 */ /* 0x000e220000008800 */
[----:B------:R-:W-:-:S04]  /*9480*/  MOV R0, 0x400 ;  /* 0x0000040000007802 */ /* 0x000fc80000000f00 */
[----:B0-----:R-:W-:Y:S02]  /*9490*/  LEA R0, R3, R0, 0x18 ;  /* 0x0000000003007211 */ /* 0x001fe400078ec0ff */
[----:B------:R-:W-:-:S03]  /*94a0*/  SHF.L.U32 R3, R5, 0x1f, RZ ;  /* 0x0000001f05037819 */ /* 0x000fc600000006ff */
[----:B------:R-:W-:-:S04]  /*94b0*/  VIADD R0, R0, 0xb0 ;  /* 0x000000b000007836 */ /* 0x000fc80000000000 */
[C---:B------:R-:W-:Y:S02]  /*94c0*/  IMAD R6, R13.reuse, 0x8, R0 ;  /* 0x000000080d067824 */ /* 0x040fe400078e0200 */
[----:B------:R-:W-:Y:S02]  /*94d0*/  VIADD R13, R13, 0x1 ;  /* 0x000000010d0d7836 */ /* 0x000fe40000000000 */
[----:B------:R-:W0:Y:S03]  /*94e0*/  SYNCS.PHASECHK.TRANS64.TRYWAIT P0, [R6+URZ], R3 ;  /* 0x00000003060075a7 */ /* 0x000e26000800017f */
[----:B------:R-:W-:-:S04]  /*94f0*/  ISETP.NE.AND P1, PT, R13, 0x16, PT ;  /* 0x000000160d00780c */ /* 0x000fc80003f25270 */
[----:B------:R-:W-:Y:S02]  /*9500*/  SEL R2, RZ, 0x1, P1 ;  /* 0x00000001ff027807 */ /* 0x000fe40000800000 */
[----:B------:R-:W-:Y:S02]  /*9510*/  SEL R13, R13, RZ, P1 ;  /* 0x000000ff0d0d7207 */ /* 0x000fe40000800000 */
[----:B------:R-:W-:-:S03]  /*9520*/  LOP3.LUT R8, R5, R2, RZ, 0x3c, !PT ;  /* 0x0000000205087212 */ /* 0x000fc600078e3cff */
[----:B------:R-:W-:Y:S01]  /*9530*/  IMAD R7, R13, 0x8, R0 ;  /* 0x000000080d077824 */ /* 0x000fe200078e0200 */
[----:B------:R-:W-:Y:S01]  /*9540*/  SHF.L.U32 R4, R8, 0x1f, RZ ;  /* 0x0000001f08047819 */ /* 0x000fe200000006ff */
[----:B0-----:R-:W-:Y:S06]  /*9550*/  @!P0 BRA `(.L_x_192) ;  /* 0x0000000c006c8947 */ /* 0x001fec0003800000 */
.L_x_221:
[----:B------:R-:W1:Y:S01]  /*9560*/  SYNCS.PHASECHK.TRANS64.TRYWAIT P0, [R7+URZ], R4 ;  /* 0x00000004070075a7 */ /* 0x000e62000800017f */
[----:B------:R-:W-:-:S05]  /*9570*/  VIADD R2, R13, 0x1 ;  /* 0x000000010d027836 */ /* 0x000fca0000000000 */
[----:B------:R-:W-:-:S04]  /*9580*/  ISETP.NE.AND P1, PT, R2, 0x16, PT ;  /* 0x000000160200780c */ /* 0x000fc80003f25270 */
[----:B0-----:R-:W-:Y:S02]  /*9590*/  SEL R3, RZ, 0x1, P1 ;  /* 0x00000001ff037807 */ /* 0x001fe40000800000 */
[----:B------:R-:W-:Y:S02]  /*95a0*/  SEL R9, R2, RZ, P1 ;  /* 0x000000ff02097207 */ /* 0x000fe40000800000 */
[----:B------:R-:W-:-:S03]  /*95b0*/  LOP3.LUT R8, R8, R3, RZ, 0x3c, !PT ;  /* 0x0000000308087212 */ /* 0x000fc600078e3cff */
[----:B------:R-:W-:Y:S01]  /*95c0*/  IMAD R6, R9, 0x8, R0 ;  /* 0x0000000809067824 */ /* 0x000fe200078e0200 */
[----:B------:R-:W-:Y:S01]  /*95d0*/  SHF.L.U32 R5, R8, 0x1f, RZ ;  /* 0x0000001f08057819 */ /* 0x000fe200000006ff */
[----:B-1----:R-:W-:Y:S06]  /*95e0*/  @!P0 BRA `(.L_x_193) ;  /* 0x0000000c005c8947 */ /* 0x002fec0003800000 */
.L_x_222:
[----:B------:R-:W1:Y:S01]  /*95f0*/  SYNCS.PHASECHK.TRANS64.TRYWAIT P0, [R6+URZ], R5 ;  /* 0x00000005060075a7 */ /* 0x000e62000800017f */
[----:B------:R-:W-:-:S05]  /*9600*/  VIADD R2, R9, 0x1 ;  /* 0x0000000109027836 */ /* 0x000fca0000000000 */
[----:B------:R-:W-:-:S04]  /*9610*/  ISETP.NE.AND P1, PT, R2, 0x16, PT ;  /* 0x000000160200780c */ /* 0x000fc80003f25270 */
[----:B------:R-:W-:Y:S02]  /*9620*/  SEL R3, RZ, 0x1, P1 ;  /* 0x00000001ff037807 */ /* 0x000fe40000800000 */
[----:B0-----:R-:W-:Y:S02]  /*9630*/  SEL R7, R2, RZ, P1 ;  /* 0x000000ff02077207 */ /* 0x001fe40000800000 */
[----:B------:R-:W-:-:S03]  /*9640*/  LOP3.LUT R8, R8, R3, RZ, 0x3c, !PT ;  /* 0x0000000308087212 */ /* 0x000fc600078e3cff */
[----:B------:R-:W-:Y:S01]  /*9650*/  IMAD R9, R7, 0x8, R0 ;  /* 0x0000000807097824 */ /* 0x000fe200078e0200 */
[----:B------:R-:W-:Y:S01]  /*9660*/  SHF.L.U32 R4, R8, 0x1f, RZ ;  /* 0x0000001f08047819 */ /* 0x000fe200000006ff */
[----:B-1----:R-:W-:Y:S06]  /*9670*/  @!P0 BRA `(.L_x_194) ;  /* 0x0000000c004c8947 */ /* 0x002fec0003800000 */
.L_x_223:
[----:B------:R-:W1:Y:S01]  /*9680*/  SYNCS.PHASECHK.TRANS64.TRYWAIT P0, [R9+URZ], R4 ;  /* 0x00000004090075a7 */ /* 0x000e62000800017f */
[----:B------:R-:W-:-:S05]  /*9690*/  VIADD R2, R7, 0x1 ;  /* 0x0000000107027836 */ /* 0x000fca0000000000 */
[----:B------:R-:W-:-:S04]  /*96a0*/  ISETP.NE.AND P1, PT, R2, 0x16, PT ;  /* 0x000000160200780c */ /* 0x000fc80003f25270 */
[----:B------:R-:W-:Y:S02]  /*96b0*/  SEL R3, RZ, 0x1, P1 ;  /* 0x00000001ff037807 */ /* 0x000fe40000800000 */
[----:B------:R-:W-:Y:S02]  /*96c0*/  SEL R7, R2, RZ, P1 ;  /* 0x000000ff02077207 */ /* 0x000fe40000800000 */
[----:B------:R-:W-:-:S03]  /*96d0*/  LOP3.LUT R8, R8, R3, RZ, 0x3c, !PT ;  /* 0x0000000308087212 */ /* 0x000fc600078e3cff */
[----:B0-----:R-:W-:Y:S01]  /*96e0*/  IMAD R6, R7, 0x8, R0 ;  /* 0x0000000807067824 */ /* 0x001fe200078e0200 */
[----:B------:R-:W-:Y:S01]  /*96f0*/  SHF.L.U32 R5, R8, 0x1f, RZ ;  /* 0x0000001f08057819 */ /* 0x000fe200000006ff */
[----:B-1----:R-:W-:Y:S06]  /*9700*/  @!P0 BRA `(.L_x_195) ;  /* 0x0000000c003c8947 */ /* 0x002fec0003800000 */
.L_x_224:
        /* <DEDUP_REMOVED lines=9> */
.L_x_225:
        /* <DEDUP_REMOVED lines=9> */
.L_x_226:
        /* <DEDUP_REMOVED lines=9> */
.L_x_227:
        /* <DEDUP_REMOVED lines=9> */
.L_x_228:
        /* <DEDUP_REMOVED lines=9> */
.L_x_229:
        /* <DEDUP_REMOVED lines=9> */
.L_x_230:
        /* <DEDUP_REMOVED lines=9> */
.L_x_231:
        /* <DEDUP_REMOVED lines=9> */
.L_x_232:
        /* <DEDUP_REMOVED lines=9> */
.L_x_233:
        /* <DEDUP_REMOVED lines=9> */
.L_x_234:
        /* <DEDUP_REMOVED lines=9> */
.L_x_235:
        /* <DEDUP_REMOVED lines=9> */
.L_x_236:
        /* <DEDUP_REMOVED lines=9> */
.L_x_237:
        /* <DEDUP_REMOVED lines=9> */
.L_x_238:
        /* <DEDUP_REMOVED lines=9> */
.L_x_239:
        /* <DEDUP_REMOVED lines=9> */
.L_x_240:
[----:B------:R-:W1:Y:S01]  /*a010*/  SYNCS.PHASECHK.TRANS64.TRYWAIT P0, [R6+URZ], R5 ;  /* 0x00000005060075a7 */ /* 0x000e62000800017f */
[----:B------:R-:W-:-:S05]  /*a020*/  VIADD R2, R7, 0x1 ;  /* 0x0000000107027836 */ /* 0x000fca0000000000 */
[----:B------:R-:W-:-:S04]  /*a030*/  ISETP.NE.AND P1, PT, R2, 0x16, PT ;  /* 0x000000160200780c */ /* 0x000fc80003f25270 */
[----:B0-----:R-:W-:Y:S02]  /*a040*/  SEL R4, RZ, 0x1, P1 ;  /* 0x00000001ff047807 */ /* 0x001fe40000800000 */
[----:B------:R-:W-:Y:S02]  /*a050*/  SEL R3, R2, RZ, P1 ;  /* 0x000000ff02037207 */ /* 0x000fe40000800000 */
[----:B------:R-:W-:Y:S01]  /*a060*/  LOP3.LUT R4, R11, R4, RZ, 0x3c, !PT ;  /* 0x000000040b047212 */ /* 0x000fe200078e3cff */
[----:B-1----:R-:W-:Y:S06]  /*a070*/  @!P0 BRA `(.L_x_212) ;  /* 0x0000000800348947 */ /* 0x002fec0003800000 */
.L_x_241:
[----:B------:R-:W-:Y:S01]  /*a080*/  IMAD R3, R3, 0x8, R0 ;  /* 0x0000000803037824 */ /* 0x000fe200078e0200 */
[----:B------:R-:W-:-:S07]  /*a090*/  SHF.L.U32 R0, R4, 0x1f, RZ ;  /* 0x0000001f04007819 */ /* 0x000fce00000006ff */
.L_x_213:
[----:B-1----:R1:W2:Y:S02]  /*a0a0*/  SYNCS.PHASECHK.TRANS64.TRYWAIT P0, [R3+URZ], R0 ;  /* 0x00000000030075a7 */ /* 0x0022a4000800017f */
[----:B--2---:R-:W-:Y:S05]  /*a0b0*/  @!P0 NANOSLEEP.SYNCS 0x989680 ;  /* 0x009896800000895d */ /* 0x004fea0003900000 */
[----:B------:R-:W2:Y:S02]  /*a0c0*/  @!P0 SYNCS.PHASECHK.TRANS64 P0, [R3+URZ], R0 ;  /* 0x00000000030085a7 */ /* 0x000ea4000800007f */
[----:B--2---:R-:W-:Y:S05]  /*a0d0*/  @!P0 BRA `(.L_x_213) ;  /* 0xfffffffc00f08947 */ /* 0x004fea000383ffff */
.L_x_190:
[----:B------:R-:W-:Y:S05]  /*a0e0*/  BSYNC B0 ;  /* 0x0000000000007941 */ /* 0x000fea0003800000 */
.L_x_189:
[----:B------:R-:W-:Y:S05]  /*a0f0*/  EXIT ;  /* 0x000000000000794d */ /* 0x000fea0003800000 */
.L_x_22:
[----:B-1----:R-:W-:-:S04]  /*a100*/  IMAD.U32 R12, RZ, RZ, UR7 ;  /* 0x00000007ff0c7e24 */ /* 0x002fc8000f8e00ff */
[----:B------:R1:W4:Y:S03]  /*a110*/  SYNCS.PHASECHK.TRANS64.TRYWAIT P1, [R12+URZ], R11 ;  /* 0x0000000b0c0075a7 */ /* 0x000326000802017f */
[----:B----4-:R-:W-:Y:S05]  /*a120*/  @!P1 NANOSLEEP.SYNCS 0x989680 ;  /* 0x009896800000995d */ /* 0x010fea0003900000 */
[----:B------:R-:W4:Y:S02]  /*a130*/  @!P1 SYNCS.PHASECHK.TRANS64 P1, [R12+URZ], R11 ;  /* 0x0000000b0c0095a7 */ /* 0x000f24000802007f */
[----:B----4-:R-:W-:Y:S05]  /*a140*/  @!P1 BRA `(.L_x_22) ;  /* 0xfffffffc00ec9947 */ /* 0x010fea000383ffff */
[----:B------:R-:W-:Y:S05]  /*a150*/  BRA `(.L_x_21) ;  /* 0xffffff7800287947 */ /* 0x000fea000383ffff */
.L_x_28:
[----:B-1----:R-:W-:-:S04]  /*a160*/  IMAD.U32 R14, RZ, RZ, UR12 ;  /* 0x0000000cff0e7e24 */ /* 0x002fc8000f8e00ff */
[----:B------:R1:W4:Y:S03]  /*a170*/  SYNCS.PHASECHK.TRANS64.TRYWAIT P1, [R14+URZ], R13 ;  /* 0x0000000d0e0075a7 */ /* 0x000326000802017f */
[----:B----4-:R-:W-:Y:S05]  /*a180*/  @!P1 NANOSLEEP.SYNCS 0x989680 ;  /* 0x009896800000995d */ /* 0x010fea0003900000 */
[----:B------:R-:W4:Y:S02]  /*a190*/  @!P1 SYNCS.PHASECHK.TRANS64 P1, [R14+URZ], R13 ;  /* 0x0000000d0e0095a7 */ /* 0x000f24000802007f */
[----:B----4-:R-:W-:Y:S05]  /*a1a0*/  @!P1 BRA `(.L_x_28) ;  /* 0xfffffffc00ec9947 */ /* 0x010fea000383ffff */
[----:B------:R-:W-:Y:S05]  /*a1b0*/  BRA `(.L_x_27) ;  /* 0xffffff8000607947 */ /* 0x000fea000383ffff */
.L_x_177:
[----:B------:R-:W-:Y:S01]  /*a1c0*/  BSSY B1, `(.L_x_214) ;  /* 0x0000006000017945 */ /* 0x000fe20003800000 */
[----:B------:R-:W-:-:S07]  /*a1d0*/  IMAD.MOV.U32 R6, RZ, RZ, -0x1 ;  /* 0xffffffffff067424 */ /* 0x000fce00078e00ff */
[----:B------:R-:W-:Y:S05]  /*a1e0*/  WARPSYNC.COLLECTIVE R6, `(.L_x_215) ;  /* 0x00000000060c7348 */ /* 0x000fea0003c00000 */
[----:B------:R-:W-:Y:S02]  /*a1f0*/  ELECT P0, UR62, PT ;  /* 0x00000000003e782f */ /* 0x000fe40003800000 */
[----:B------:R-:W-:Y:S01]  /*a200*/  MOV R6, UR62 ;  /* 0x0000003e00067c02 */ /* 0x000fe20008000f00 */
[----:B------:R-:W-:Y:S10]  /*a210*/  ENDCOLLECTIVE ;  /* 0x000000000000791b */ /* 0x000ff40003800000 */
.L_x_215:
[----:B------:R-:W-:Y:S05]  /*a220*/  BSYNC B1 ;  /* 0x0000000000017941 */ /* 0x000fea0003800000 */
.L_x_214:
[----:B------:R-:W-:Y:S05]  /*a230*/  BRA `(.L_x_216) ;  /* 0xffffffe400b47947 */ /* 0x000fea000383ffff */
.L_x_180:
[----:B-1----:R1:W2:Y:S02]  /*a240*/  SYNCS.PHASECHK.TRANS64.TRYWAIT P0, [R20+URZ+0xb0], R9 ;  /* 0x0000b009140075a7 */ /* 0x0022a4000800017f */
[----:B--2---:R-:W-:Y:S05]  /*a250*/  @!P0 NANOSLEEP.SYNCS 0x989680 ;  /* 0x009896800000895d */ /* 0x004fea0003900000 */
[----:B------:R-:W2:Y:S02]  /*a260*/  @!P0 SYNCS.PHASECHK.TRANS64 P0, [R20+URZ+0xb0], R9 ;  /* 0x0000b009140085a7 */ /* 0x000ea4000800007f */
[----:B--2---:R-:W-:Y:S05]  /*a270*/  @!P0 BRA `(.L_x_180) ;  /* 0xfffffffc00f08947 */ /* 0x004fea000383ffff */
[----:B------:R-:W-:Y:S05]  /*a280*/  BRA `(.L_x_217) ;  /* 0xffffffe400f47947 */ /* 0x000fea000383ffff */
.L_x_188:
[----:B------:R-:W-:Y:S01]  /*a290*/  BSSY B0, `(.L_x_218) ;  /* 0x0000006000007945 */ /* 0x000fe20003800000 */
[----:B------:R-:W-:-:S07]  /*a2a0*/  IMAD.MOV.U32 R6, RZ, RZ, -0x1 ;  /* 0xffffffffff067424 */ /* 0x000fce00078e00ff */
[----:B------:R-:W-:Y:S05]  /*a2b0*/  WARPSYNC.COLLECTIVE R6, `(.L_x_219) ;  /* 0x00000000060c7348 */ /* 0x000fea0003c00000 */
[----:B------:R-:W-:Y:S02]  /*a2c0*/  ELECT P0, UR62, PT ;  /* 0x00000000003e782f */ /* 0x000fe40003800000 */
[----:B------:R-:W-:Y:S01]  /*a2d0*/  MOV R6, UR62 ;  /* 0x0000003e00067c02 */ /* 0x000fe20008000f00 */
[----:B------:R-:W-:Y:S10]  /*a2e0*/  ENDCOLLECTIVE ;  /* 0x000000000000791b */ /* 0x000ff40003800000 */
.L_x_219:
[----:B------:R-:W-:Y:S05]  /*a2f0*/  BSYNC B0 ;  /* 0x0000000000007941 */ /* 0x000fea0003800000 */
.L_x_218:
[----:B------:R-:W-:Y:S05]  /*a300*/  BRA `(.L_x_220) ;  /* 0xfffffff000407947 */ /* 0x000fea000383ffff */
.L_x_192:
[----:B0-----:R0:W1:Y:S02]  /*a310*/  SYNCS.PHASECHK.TRANS64.TRYWAIT P0, [R6+URZ], R3 ;  /* 0x00000003060075a7 */ /* 0x001064000800017f */
[----:B-1----:R-:W-:Y:S05]  /*a320*/  @!P0 NANOSLEEP.SYNCS 0x989680 ;  /* 0x009896800000895d */ /* 0x002fea0003900000 */
[----:B------:R-:W1:Y:S02]  /*a330*/  @!P0 SYNCS.PHASECHK.TRANS64 P0, [R6+URZ], R3 ;  /* 0x00000003060085a7 */ /* 0x000e64000800007f */
[----:B-1----:R-:W-:Y:S05]  /*a340*/  @!P0 BRA `(.L_x_192) ;  /* 0xfffffffc00f08947 */ /* 0x002fea000383ffff */
[----:B------:R-:W-:Y:S05]  /*a350*/  BRA `(.L_x_221) ;  /* 0xfffffff000807947 */ /* 0x000fea000383ffff */
.L_x_193:
[----:B0-----:R0:W1:Y:S02]  /*a360*/  SYNCS.PHASECHK.TRANS64.TRYWAIT P0, [R7+URZ], R4 ;  /* 0x00000004070075a7 */ /* 0x001064000800017f */
[----:B-1----:R-:W-:Y:S05]  /*a370*/  @!P0 NANOSLEEP.SYNCS 0x989680 ;  /* 0x009896800000895d */ /* 0x002fea0003900000 */
[----:B------:R-:W1:Y:S02]  /*a380*/  @!P0 SYNCS.PHASECHK.TRANS64 P0, [R7+URZ], R4 ;  /* 0x00000004070085a7 */ /* 0x000e64000800007f */
[----:B-1----:R-:W-:Y:S05]  /*a390*/  @!P0 BRA `(.L_x_193) ;  /* 0xfffffffc00f08947 */ /* 0x002fea000383ffff */
[----:B------:R-:W-:Y:S05]  /*a3a0*/  BRA `(.L_x_222) ;  /* 0xfffffff000907947 */ /* 0x000fea000383ffff */
.L_x_194:
[----:B0-----:R0:W1:Y:S02]  /*a3b0*/  SYNCS.PHASECHK.TRANS64.TRYWAIT P0, [R6+URZ], R5 ;  /* 0x00000005060075a7 */ /* 0x001064000800017f */
[----:B-1----:R-:W-:Y:S05]  /*a3c0*/  @!P0 NANOSLEEP.SYNCS 0x989680 ;  /* 0x009896800000895d */ /* 0x002fea0003900000 */
[----:B------:R-:W1:Y:S02]  /*a3d0*/  @!P0 SYNCS.PHASECHK.TRANS64 P0, [R6+URZ], R5 ;  /* 0x00000005060085a7 */ /* 0x000e64000800007f */
[----:B-1----:R-:W-:Y:S05]  /*a3e0*/  @!P0 BRA `(.L_x_194) ;  /* 0xfffffffc00f08947 */ /* 0x002fea000383ffff */
[----:B------:R-:W-:Y:S05]  /*a3f0*/  BRA `(.L_x_223) ;  /* 0xfffffff000a07947 */ /* 0x000fea000383ffff */
.L_x_195:
[----:B0-----:R0:W1:Y:S02]  /*a400*/  SYNCS.PHASECHK.TRANS64.TRYWAIT P0, [R9+URZ], R4 ;  /* 0x00000004090075a7 */ /* 0x001064000800017f */
[----:B-1----:R-:W-:Y:S05]  /*a410*/  @!P0 NANOSLEEP.SYNCS 0x989680 ;  /* 0x009896800000895d */ /* 0x002fea0003900000 */
[----:B------:R-:W1:Y:S02]  /*a420*/  @!P0 SYNCS.PHASECHK.TRANS64 P0, [R9+URZ], R4 ;  /* 0x00000004090085a7 */ /* 0x000e64000800007f */
[----:B-1----:R-:W-:Y:S05]  /*a430*/  @!P0 BRA `(.L_x_195) ;  /* 0xfffffffc00f08947 */ /* 0x002fea000383ffff */
[----:B------:R-:W-:Y:S05]  /*a440*/  BRA `(.L_x_224) ;  /* 0xfffffff000b07947 */ /* 0x000fea000383ffff */
.L_x_196:
[----:B0-----:R0:W1:Y:S02]  /*a450*/  SYNCS.PHASECHK.TRANS64.TRYWAIT P0, [R6+URZ], R5 ;  /* 0x00000005060075a7 */ /* 0x001064000800017f */
[----:B-1----:R-:W-:Y:S05]  /*a460*/  @!P0 NANOSLEEP.SYNCS 0x989680 ;  /* 0x009896800000895d */ /* 0x002fea0003900000 */
[----:B------:R-:W1:Y:S02]  /*a470*/  @!P0 SYNCS.PHASECHK.TRANS64 P0, [R6+URZ], R5 ;  /* 0x00000005060085a7 */ /* 0x000e64000800007f */
[----:B-1----:R-:W-:Y:S05]  /*a480*/  @!P0 BRA `(.L_x_196) ;  /* 0xfffffffc00f08947 */ /* 0x002fea000383ffff */
[----:B------:R-:W-:Y:S05]  /*a490*/  BRA `(.L_x_225) ;  /* 0xfffffff000c07947 */ /* 0x000fea000383ffff */
.L_x_197:
[----:B0-----:R0:W1:Y:S02]  /*a4a0*/  SYNCS.PHASECHK.TRANS64.TRYWAIT P0, [R9+URZ], R4 ;  /* 0x00000004090075a7 */ /* 0x001064000800017f */
[----:B-1----:R-:W-:Y:S05]  /*a4b0*/  @!P0 NANOSLEEP.SYNCS 0x989680 ;  /* 0x009896800000895d */ /* 0x002fea0003900000 */
[----:B------:R-:W1:Y:S02]  /*a4c0*/  @!P0 SYNCS.PHASECHK.TRANS64 P0, [R9+URZ], R4 ;  /* 0x00000004090085a7 */ /* 0x000e64000800007f */
[----:B-1----:R-:W-:Y:S05]  /*a4d0*/  @!P0 BRA `(.L_x_197) ;  /* 0xfffffffc00f08947 */ /* 0x002fea000383ffff */
[----:B------:R-:W-:Y:S05]  /*a4e0*/  BRA `(.L_x_226) ;  /* 0xfffffff000d07947 */ /* 0x000fea000383ffff */
.L_x_198:
[----:B0-----:R0:W1:Y:S02]  /*a4f0*/  SYNCS.PHASECHK.TRANS64.TRYWAIT P0, [R6+URZ], R5 ;  /* 0x00000005060075a7 */ /* 0x001064000800017f */
[----:B-1----:R-:W-:Y:S05]  /*a500*/  @!P0 NANOSLEEP.SYNCS 0x989680 ;  /* 0x009896800000895d */ /* 0x002fea0003900000 */
[----:B------:R-:W1:Y:S02]  /*a510*/  @!P0 SYNCS.PHASECHK.TRANS64 P0, [R6+URZ], R5 ;  /* 0x00000005060085a7 */ /* 0x000e64000800007f */
[----:B-1----:R-:W-:Y:S05]  /*a520*/  @!P0 BRA `(.L_x_198) ;  /* 0xfffffffc00f08947 */ /* 0x002fea000383ffff */
[----:B------:R-:W-:Y:S05]  /*a530*/  BRA `(.L_x_227) ;  /* 0xfffffff000e07947 */ /* 0x000fea000383ffff */
.L_x_199:
[----:B0-----:R0:W1:Y:S02]  /*a540*/  SYNCS.PHASECHK.TRANS64.TRYWAIT P0, [R9+URZ], R4 ;  /* 0x00000004090075a7 */ /* 0x001064000800017f */
[----:B-1----:R-:W-:Y:S05]  /*a550*/  @!P0 NANOSLEEP.SYNCS 0x989680 ;  /* 0x009896800000895d */ /* 0x002fea0003900000 */
[----:B------:R-:W1:Y:S02]  /*a560*/  @!P0 SYNCS.PHASECHK.TRANS64 P0, [R9+URZ], R4 ;  /* 0x00000004090085a7 */ /* 0x000e64000800007f */
[----:B-1----:R-:W-:Y:S05]  /*a570*/  @!P0 BRA `(.L_x_199) ;  /* 0xfffffffc00f08947 */ /* 0x002fea000383ffff */
[----:B------:R-:W-:Y:S05]  /*a580*/  BRA `(.L_x_228) ;  /* 0xfffffff000f07947 */ /* 0x000fea000383ffff */
.L_x_200:
[----:B0-----:R0:W1:Y:S02]  /*a590*/  SYNCS.PHASECHK.TRANS64.TRYWAIT P0, [R6+URZ], R5 ;  /* 0x00000005060075a7 */ /* 0x001064000800017f */
[----:B-1----:R-:W-:Y:S05]  /*a5a0*/  @!P0 NANOSLEEP.SYNCS 0x989680 ;  /* 0x009896800000895d */ /* 0x002fea0003900000 */
[----:B------:R-:W1:Y:S02]  /*a5b0*/  @!P0 SYNCS.PHASECHK.TRANS64 P0, [R6+URZ], R5 ;  /* 0x00000005060085a7 */ /* 0x000e64000800007f */
[----:B-1----:R-:W-:Y:S05]  /*a5c0*/  @!P0 BRA `(.L_x_200) ;  /* 0xfffffffc00f08947 */ /* 0x002fea000383ffff */
[----:B------:R-:W-:Y:S05]  /*a5d0*/  BRA `(.L_x_229) ;  /* 0xfffffff400007947 */ /* 0x000fea000383ffff */
.L_x_201:
[----:B0-----:R0:W1:Y:S02]  /*a5e0*/  SYNCS.PHASECHK.TRANS64.TRYWAIT P0, [R9+URZ], R4 ;  /* 0x00000004090075a7 */ /* 0x001064000800017f */
[----:B-1----:R-:W-:Y:S05]  /*a5f0*/  @!P0 NANOSLEEP.SYNCS 0x989680 ;  /* 0x009896800000895d */ /* 0x002fea0003900000 */
[----:B------:R-:W1:Y:S02]  /*a600*/  @!P0 SYNCS.PHASECHK.TRANS64 P0, [R9+URZ], R4 ;  /* 0x00000004090085a7 */ /* 0x000e64000800007f */
[----:B-1----:R-:W-:Y:S05]  /*a610*/  @!P0 BRA `(.L_x_201) ;  /* 0xfffffffc00f08947 */ /* 0x002fea000383ffff */
[----:B------:R-:W-:Y:S05]  /*a620*/  BRA `(.L_x_230) ;  /* 0xfffffff400107947 */ /* 0x000fea000383ffff */
.L_x_202:
[----:B0-----:R0:W1:Y:S02]  /*a630*/  SYNCS.PHASECHK.TRANS64.TRYWAIT P0, [R6+URZ], R5 ;  /* 0x00000005060075a7 */ /* 0x001064000800017f */
[----:B-1----:R-:W-:Y:S05]  /*a640*/  @!P0 NANOSLEEP.SYNCS 0x989680 ;  /* 0x009896800000895d */ /* 0x002fea0003900000 */
[----:B------:R-:W1:Y:S02]  /*a650*/  @!P0 SYNCS.PHASECHK.TRANS64 P0, [R6+URZ], R5 ;  /* 0x00000005060085a7 */ /* 0x000e64000800007f */
[----:B-1----:R-:W-:Y:S05]  /*a660*/  @!P0 BRA `(.L_x_202) ;  /* 0xfffffffc00f08947 */ /* 0x002fea000383ffff */
[----:B------:R-:W-:Y:S05]  /*a670*/  BRA `(.L_x_231) ;  /* 0xfffffff400207947 */ /* 0x000fea000383ffff */
.L_x_203:
[----:B0-----:R0:W1:Y:S02]  /*a680*/  SYNCS.PHASECHK.TRANS64.TRYWAIT P0, [R9+URZ], R4 ;  /* 0x00000004090075a7 */ /* 0x001064000800017f */
[----:B-1----:R-:W-:Y:S05]  /*a690*/  @!P0 NANOSLEEP.SYNCS 0x989680 ;  /* 0x009896800000895d */ /* 0x002fea0003900000 */
[----:B------:R-:W1:Y:S02]  /*a6a0*/  @!P0 SYNCS.PHASECHK.TRANS64 P0, [R9+URZ], R4 ;  /* 0x00000004090085a7 */ /* 0x000e64000800007f */
[----:B-1----:R-:W-:Y:S05]  /*a6b0*/  @!P0 BRA `(.L_x_203) ;  /* 0xfffffffc00f08947 */ /* 0x002fea000383ffff */
[----:B------:R-:W-:Y:S05]  /*a6c0*/  BRA `(.L_x_232) ;  /* 0xfffffff400307947 */ /* 0x000fea000383ffff */
.L_x_204:
[----:B0-----:R0:W1:Y:S02]  /*a6d0*/  SYNCS.PHASECHK.TRANS64.TRYWAIT P0, [R6+URZ], R5 ;  /* 0x00000005060075a7 */ /* 0x001064000800017f */
[----:B-1----:R-:W-:Y:S05]  /*a6e0*/  @!P0 NANOSLEEP.SYNCS 0x989680 ;  /* 0x009896800000895d */ /* 0x002fea0003900000 */
[----:B------:R-:W1:Y:S02]  /*a6f0*/  @!P0 SYNCS.PHASECHK.TRANS64 P0, [R6+URZ], R5 ;  /* 0x00000005060085a7 */ /* 0x000e64000800007f */
[----:B-1----:R-:W-:Y:S05]  /*a700*/  @!P0 BRA `(.L_x_204) ;  /* 0xfffffffc00f08947 */ /* 0x002fea000383ffff */
[----:B------:R-:W-:Y:S05]  /*a710*/  BRA `(.L_x_233) ;  /* 0xfffffff400407947 */ /* 0x000fea000383ffff */
.L_x_205:
[----:B0-----:R0:W1:Y:S02]  /*a720*/  SYNCS.PHASECHK.TRANS64.TRYWAIT P0, [R9+URZ], R4 ;  /* 0x00000004090075a7 */ /* 0x001064000800017f */
[----:B-1----:R-:W-:Y:S05]  /*a730*/  @!P0 NANOSLEEP.SYNCS 0x989680 ;  /* 0x009896800000895d */ /* 0x002fea0003900000 */
[----:B------:R-:W1:Y:S02]  /*a740*/  @!P0 SYNCS.PHASECHK.TRANS64 P0, [R9+URZ], R4 ;  /* 0x00000004090085a7 */ /* 0x000e64000800007f */
[----:B-1----:R-:W-:Y:S05]  /*a750*/  @!P0 BRA `(.L_x_205) ;  /* 0xfffffffc00f08947 */ /* 0x002fea000383ffff */
[----:B------:R-:W-:Y:S05]  /*a760*/  BRA `(.L_x_234) ;  /* 0xfffffff400507947 */ /* 0x000fea000383ffff */
.L_x_206:
[----:B0-----:R0:W1:Y:S02]  /*a770*/  SYNCS.PHASECHK.TRANS64.TRYWAIT P0, [R6+URZ], R5 ;  /* 0x00000005060075a7 */ /* 0x001064000800017f */
[----:B-1----:R-:W-:Y:S05]  /*a780*/  @!P0 NANOSLEEP.SYNCS 0x989680 ;  /* 0x009896800000895d */ /* 0x002fea0003900000 */
[----:B------:R-:W1:Y:S02]  /*a790*/  @!P0 SYNCS.PHASECHK.TRANS64 P0, [R6+URZ], R5 ;  /* 0x00000005060085a7 */ /* 0x000e64000800007f */
[----:B-1----:R-:W-:Y:S05]  /*a7a0*/  @!P0 BRA `(.L_x_206) ;  /* 0xfffffffc00f08947 */ /* 0x002fea000383ffff */
[----:B------:R-:W-:Y:S05]  /*a7b0*/  BRA `(.L_x_235) ;  /* 0xfffffff400607947 */ /* 0x000fea000383ffff */
.L_x_207:
[----:B0-----:R0:W1:Y:S02]  /*a7c0*/  SYNCS.PHASECHK.TRANS64.TRYWAIT P0, [R9+URZ], R4 ;  /* 0x00000004090075a7 */ /* 0x001064000800017f */
[----:B-1----:R-:W-:Y:S05]  /*a7d0*/  @!P0 NANOSLEEP.SYNCS 0x989680 ;  /* 0x009896800000895d */ /* 0x002fea0003900000 */
[----:B------:R-:W1:Y:S02]  /*a7e0*/  @!P0 SYNCS.PHASECHK.TRANS64 P0, [R9+URZ], R4 ;  /* 0x00000004090085a7 */ /* 0x000e64000800007f */
[----:B-1----:R-:W-:Y:S05]  /*a7f0*/  @!P0 BRA `(.L_x_207) ;  /* 0xfffffffc00f08947 */ /* 0x002fea000383ffff */
[----:B------:R-:W-:Y:S05]  /*a800*/  BRA `(.L_x_236) ;  /* 0xfffffff400707947 */ /* 0x000fea000383ffff */
.L_x_208:
[----:B0-----:R0:W1:Y:S02]  /*a810*/  SYNCS.PHASECHK.TRANS64.TRYWAIT P0, [R6+URZ], R5 ;  /* 0x00000005060075a7 */ /* 0x001064000800017f */
[----:B-1----:R-:W-:Y:S05]  /*a820*/  @!P0 NANOSLEEP.SYNCS 0x989680 ;  /* 0x009896800000895d */ /* 0x002fea0003900000 */
[----:B------:R-:W1:Y:S02]  /*a830*/  @!P0 SYNCS.PHASECHK.TRANS64 P0, [R6+URZ], R5 ;  /* 0x00000005060085a7 */ /* 0x000e64000800007f */
[----:B-1----:R-:W-:Y:S05]  /*a840*/  @!P0 BRA `(.L_x_208) ;  /* 0xfffffffc00f08947 */ /* 0x002fea000383ffff */
[----:B------:R-:W-:Y:S05]  /*a850*/  BRA `(.L_x_237) ;  /* 0xfffffff400807947 */ /* 0x000fea000383ffff */
.L_x_209:
[----:B0-----:R0:W1:Y:S02]  /*a860*/  SYNCS.PHASECHK.TRANS64.TRYWAIT P0, [R9+URZ], R4 ;  /* 0x00000004090075a7 */ /* 0x001064000800017f */
[----:B-1----:R-:W-:Y:S05]  /*a870*/  @!P0 NANOSLEEP.SYNCS 0x989680 ;  /* 0x009896800000895d */ /* 0x002fea0003900000 */
[----:B------:R-:W1:Y:S02]  /*a880*/  @!P0 SYNCS.PHASECHK.TRANS64 P0, [R9+URZ], R4 ;  /* 0x00000004090085a7 */ /* 0x000e64000800007f */
[----:B-1----:R-:W-:Y:S05]  /*a890*/  @!P0 BRA `(.L_x_209) ;  /* 0xfffffffc00f08947 */ /* 0x002fea000383ffff */
[----:B------:R-:W-:Y:S05]  /*a8a0*/  BRA `(.L_x_238) ;  /* 0xfffffff400907947 */ /* 0x000fea000383ffff */
.L_x_210:
[----:B0-----:R0:W1:Y:S02]  /*a8b0*/  SYNCS.PHASECHK.TRANS64.TRYWAIT P0, [R6+URZ], R5 ;  /* 0x00000005060075a7 */ /* 0x001064000800017f */
[----:B-1----:R-:W-:Y:S05]  /*a8c0*/  @!P0 NANOSLEEP.SYNCS 0x989680 ;  /* 0x009896800000895d */ /* 0x002fea0003900000 */
[----:B------:R-:W1:Y:S02]  /*a8d0*/  @!P0 SYNCS.PHASECHK.TRANS64 P0, [R6+URZ], R5 ;  /* 0x00000005060085a7 */ /* 0x000e64000800007f */
[----:B-1----:R-:W-:Y:S05]  /*a8e0*/  @!P0 BRA `(.L_x_210) ;  /* 0xfffffffc00f08947 */ /* 0x002fea000383ffff */
[----:B------:R-:W-:Y:S05]  /*a8f0*/  BRA `(.L_x_239) ;  /* 0xfffffff400a07947 */ /* 0x000fea000383ffff */
.L_x_211:
[----:B0-----:R0:W1:Y:S02]  /*a900*/  SYNCS.PHASECHK.TRANS64.TRYWAIT P0, [R9+URZ], R4 ;  /* 0x00000004090075a7 */ /* 0x001064000800017f */
[----:B-1----:R-:W-:Y:S05]  /*a910*/  @!P0 NANOSLEEP.SYNCS 0x989680 ;  /* 0x009896800000895d */ /* 0x002fea0003900000 */
[----:B------:R-:W1:Y:S02]  /*a920*/  @!P0 SYNCS.PHASECHK.TRANS64 P0, [R9+URZ], R4 ;  /* 0x00000004090085a7 */ /* 0x000e64000800007f */
[----:B-1----:R-:W-:Y:S05]  /*a930*/  @!P0 BRA `(.L_x_211) ;  /* 0xfffffffc00f08947 */ /* 0x002fea000383ffff */
[----:B------:R-:W-:Y:S05]  /*a940*/  BRA `(.L_x_240) ;  /* 0xfffffff400b07947 */ /* 0x000fea000383ffff */
.L_x_212:
[----:B0-----:R0:W1:Y:S02]  /*a950*/  SYNCS.PHASECHK.TRANS64.TRYWAIT P0, [R6+URZ], R5 ;  /* 0x00000005060075a7 */ /* 0x001064000800017f */
[----:B-1----:R-:W-:Y:S05]  /*a960*/  @!P0 NANOSLEEP.SYNCS 0x989680 ;  /* 0x009896800000895d */ /* 0x002fea0003900000 */
[----:B------:R-:W1:Y:S02]  /*a970*/  @!P0 SYNCS.PHASECHK.TRANS64 P0, [R6+URZ], R5 ;  /* 0x00000005060085a7 */ /* 0x000e64000800007f */
[----:B-1----:R-:W-:Y:S05]  /*a980*/  @!P0 BRA `(.L_x_212) ;  /* 0xfffffffc00f08947 */ /* 0x002fea000383ffff */
[----:B------:R-:W-:Y:S05]  /*a990*/  BRA `(.L_x_241) ;  /* 0xfffffff400b87947 */ /* 0x000fea000383ffff */
.L_x_242:
[----:B------:R-:W-:-:S00]  /*a9a0*/  BRA `(.L_x_242) ;  /* 0xfffffffc00fc7947 */ /* 0x000fc0000383ffff */
[----:B------:R-:W-:-:S00]  /*a9b0*/  NOP ;  /* 0x0000000000007918 */ /* 0x000fc00000000000 */
        /* <DEDUP_REMOVED lines=12> */
.L_x_243:


//--------------------- .nv.shared._ZN7cutlass13device_kernelINS_4gemm6kernel13GemmUniversalIN4cute5tupleIJiiiiEEENS1_10collective13CollectiveMmaINS1_37MainloopSm90TmaGmmaWarpSpecializedFP8ILi22ENS5_IJNS4_1CILi1EEENSA_ILi2EEESB_EEENS1_35KernelTmaWarpSpecializedCooperativeEEENS5_IJNSA_ILi256EEENSA_ILi64EEENSA_ILi32EEEEEENS_12float_e5m2_tENS5_IJlSB_lEEESK_SL_NS4_8TiledMMAINS4_8MMA_AtomIJNS4_4SM904GMMA30MMA_64x64x32_F32E5M2E5M2_SS_TNILNSP_7ScaleInE1ELSR_1EEEEEENS4_6LayoutINS5_IJSC_SB_SB_EEENS5_IJSB_NSA_ILi0EEESW_EEEEENS5_IJNS4_10UnderscoreESZ_SZ_EEEEENS4_23SM90_TMA_LOAD_MULTICASTENS4_14ComposedLayoutINS4_7SwizzleILi1ELi4ELi3EEENS4_18smem_ptr_flag_bitsILi8EEENSU_INS5_IJNSA_ILi8EEESI_EEENS5_IJSI_SB_EEEEEEEvNS4_8identityENS4_13SM90_TMA_LOADES1C_vS1D_EENS_8epilogue10collective6detail29Sm90TmaWarpSpecializedAdapterINS1H_15DefaultEpilogueISK_SL_SL_NS1G_6thread17LinearCombinationISK_Li1EffLNS1L_9ScaleType4KindE0ELNS_15FloatRoundStyleE2ESK_EENS1_15EpilogueDefaultEEEEEvvEEEEvNT_6ParamsE --------------------------
	.section	.nv.shared._ZN7cutlass13device_kernelINS_4gemm6kernel13GemmUniversalIN4cute5tupleIJiiiiEEENS1_10collective13CollectiveMmaINS1_37MainloopSm90TmaGmmaWarpSpecializedFP8ILi22ENS5_IJNS4_1CILi1EEENSA_ILi2EEESB_EEENS1_35KernelTmaWarpSpecializedCooperativeEEENS5_IJNSA_ILi256EEENSA_ILi64EEENSA_ILi32EEEEEENS_12float_e5m2_tENS5_IJlSB_lEEESK_SL_NS4_8TiledMMAINS4_8MMA_AtomIJNS4_4SM904GMMA30MMA_64x64x32_F32E5M2E5M2_SS_TNILNSP_7ScaleInE1ELSR_1EEEEEENS4_6LayoutINS5_IJSC_SB_SB_EEENS5_IJSB_NSA_ILi0EEESW_EEEEENS5_IJNS4_10UnderscoreESZ_SZ_EEEEENS4_23SM90_TMA_LOAD_MULTICASTENS4_14ComposedLayoutINS4_7SwizzleILi1ELi4ELi3EEENS4_18smem_ptr_flag_bitsILi8EEENSU_INS5_IJNSA_ILi8EEESI_EEENS5_IJSI_SB_EEEEEEEvNS4_8identityENS4_13SM90_TMA_LOADES1C_vS1D_EENS_8epilogue10collective6detail29Sm90TmaWarpSpecializedAdapterINS1H_15DefaultEpilogueISK_SL_SL_NS1G_6thread17LinearCombinationISK_Li1EffLNS1L_9ScaleType4KindE0ELNS_15FloatRoundStyleE2ESK_EENS1_15EpilogueDefaultEEEEEvvEEEEvNT_6ParamsE,"aw",@nobits
	.sectionflags	@""
	.align	16
	.zero		1024


//--------------------- .nv.shared.reserved.0     --------------------------
	.section	.nv.shared.reserved.0,"aw",@nobits
	.weak		__nv_reservedSMEM_offset_0_alias
	.size		__nv_reservedSMEM_offset_0_alias, 0, 0
	.other		__nv_reservedSMEM_offset_0_alias,@"STO_CUDA_RESERVED_SHARED STV_DEFAULT"
__nv_reservedSMEM_offset_0_alias:
	.zero		0


//--------------------- .nv.global                --------------------------
	.section	.nv.global,"aw",@nobits
.nv.global:
	.type		_ZN39_INTERNAL_b741f41a_4_k_cu_ef216827_43054cute1_E,@object
	.size		_ZN39_INTERNAL_b741f41a_4_k_cu_ef216827_43054cute1_E,(_ZN39_INTERNAL_b741f41a_4_k_cu_ef216827_43054cuda3std3__45__cpo6cbeginE - _ZN39_INTERNAL_b741f41a_4_k_cu_ef216827_43054cute1_E)
_ZN39_INTERNAL_b741f41a_4_k_cu_ef216827_43054cute1_E:
	.zero		1
	.type		_ZN39_INTERNAL_b741f41a_4_k_cu_ef216827_43054cuda3std3__45__cpo6cbeginE,@object
	.size		_ZN39_INTERNAL_b741f41a_4_k_cu_ef216827_43054cuda3std3__45__cpo6cbeginE,(_ZN39_INTERNAL_b741f41a_4_k_cu_ef216827_43054cuda3std3__48in_placeE - _ZN39_INTERNAL_b741f41a_4_k_cu_ef216827_43054cuda3std3__45__cpo6cbeginE)
_ZN39_INTERNAL_b741f41a_4_k_cu_ef216827_43054cuda3std3__45__cpo6cbeginE:
	.zero		1
	.type		_ZN39_INTERNAL_b741f41a_4_k_cu_ef216827_43054cuda3std3__48in_placeE,@object
	.size		_ZN39_INTERNAL_b741f41a_4_k_cu_ef216827_43054cuda3std3__48in_placeE,(_ZN39_INTERNAL_b741f41a_4_k_cu_ef216827_43054cuda3std6ranges3__45__cpo9iter_moveE - _ZN39_INTERNAL_b741f41a_4_k_cu_ef216827_43054cuda3std3__48in_placeE)
_ZN39_INTERNAL_b741f41a_4_k_cu_ef216827_43054cuda3std3__48in_placeE:
	.zero		1
	.type		_ZN39_INTERNAL_b741f41a_4_k_cu_ef216827_43054cuda3std6ranges3__45__cpo9iter_moveE,@object
	.size		_ZN39_INTERNAL_b741f41a_4_k_cu_ef216827_43054cuda3std6ranges3__45__cpo9iter_moveE,(_ZN39_INTERNAL_b741f41a_4_k_cu_ef216827_43054cuda3std3__45__cpo5beginE - _ZN39_INTERNAL_b741f41a_4_k_cu_ef216827_43054cuda3std6ranges3__45__cpo9iter_moveE)
_ZN39_INTERNAL_b741f41a_4_k_cu_ef216827_43054cuda3std6ranges3__45__cpo9iter_moveE:
	.zero		1
	.type		_ZN39_INTERNAL_b741f41a_4_k_cu_ef216827_43054cuda3std3__45__cpo5beginE,@object
	.size		_ZN39_INTERNAL_b741f41a_4_k_cu_ef216827_43054cuda3std3__45__cpo5beginE,(_ZN39_INTERNAL_b741f41a_4_k_cu_ef216827_43054cuda3std3__441_GLOBAL__N__b741f41a_4_k_cu_ef216827_43056ignoreE - _ZN39_INTERNAL_b741f41a_4_k_cu_ef216827_43054cuda3std3__45__cpo5beginE)
_ZN39_INTERNAL_b741f41a_4_k_cu_ef216827_43054cuda3std3__45__cpo5beginE:
	.zero		1
	.type		_ZN39_INTERNAL_b741f41a_4_k_cu_ef216827_43054cuda3std3__441_GLOBAL__N__b741f41a_4_k_cu_ef216827_43056ignoreE,@object
	.size		_ZN39_INTERNAL_b741f41a_4_k_cu_ef216827_43054cuda3std3__441_GLOBAL__N__b741f41a_4_k_cu_ef216827_43056ignoreE,(_ZN39_INTERNAL_b741f41a_4_k_cu_ef216827_43054cute7productE - _ZN39_INTERNAL_b741f41a_4_k_cu_ef216827_43054cuda3std3__441_GLOBAL__N__b741f41a_4_k_cu_ef216827_43056ignoreE)
_ZN39_INTERNAL_b741f41a_4_k_cu_ef216827_43054cuda3std3__441_GLOBAL__N__b741f41a_4_k_cu_ef216827_43056ignoreE:
	.zero		1
	.type		_ZN39_INTERNAL_b741f41a_4_k_cu_ef216827_43054cute7productE,@object
	.size		_ZN39_INTERNAL_b741f41a_4_k_cu_ef216827_43054cute7productE,(_ZN39_INTERNAL_b741f41a_4_k_cu_ef216827_43054cuda3std3__45__cpo3endE - _ZN39_INTERNAL_b741f41a_4_k_cu_ef216827_43054cute7productE)
_ZN39_INTERNAL_b741f41a_4_k_cu_ef216827_43054cute7productE:
	.zero		1
	.type		_ZN39_INTERNAL_b741f41a_4_k_cu_ef216827_43054cuda3std3__45__cpo3endE,@object
	.size		_ZN39_INTERNAL_b741f41a_4_k_cu_ef216827_43054cuda3std3__45__cpo3endE,(_ZN39_INTERNAL_b741f41a_4_k_cu_ef216827_43054cuda3std3__419piecewise_constructE - _ZN39_INTERNAL_b741f41a_4_k_cu_ef216827_43054cuda3std3__45__cpo3endE)
_ZN39_INTERNAL_b741f41a_4_k_cu_ef216827_43054cuda3std3__45__cpo3endE:
	.zero		1
	.type		_ZN39_INTERNAL_b741f41a_4_k_cu_ef216827_43054cuda3std3__419piecewise_constructE,@object
	.size		_ZN39_INTERNAL_b741f41a_4_k_cu_ef216827_43054cuda3std3__419piecewise_constructE,(_ZN39_INTERNAL_b741f41a_4_k_cu_ef216827_43054cuda3std3__45__cpo4cendE - _ZN39_INTERNAL_b741f41a_4_k_cu_ef216827_43054cuda3std3__419piecewise_constructE)
_ZN39_INTERNAL_b741f41a_4_k_cu_ef216827_43054cuda3std3__419piecewise_constructE:
	.zero		1
	.type		_ZN39_INTERNAL_b741f41a_4_k_cu_ef216827_43054cuda3std3__45__cpo4cendE,@object
	.size		_ZN39_INTERNAL_b741f41a_4_k_cu_ef216827_43054cuda3std3__45__cpo4cendE,(_ZN39_INTERNAL_b741f41a_4_k_cu_ef216827_43054cuda3std6ranges3__45__cpo4swapE - _ZN39_INTERNAL_b741f41a_4_k_cu_ef216827_43054cuda3std3__45__cpo4cendE)
_ZN39_INTERNAL_b741f41a_4_k_cu_ef216827_43054cuda3std3__45__cpo4cendE:
	.zero		1
	.type		_ZN39_INTERNAL_b741f41a_4_k_cu_ef216827_43054cuda3std6ranges3__45__cpo4swapE,@object
	.size		_ZN39_INTERNAL_b741f41a_4_k_cu_ef216827_43054cuda3std6ranges3__45__cpo4swapE,(.L_7 - _ZN39_INTERNAL_b741f41a_4_k_cu_ef216827_43054cuda3std6ranges3__45__cpo4swapE)
_ZN39_INTERNAL_b741f41a_4_k_cu_ef216827_43054cuda3std6ranges3__45__cpo4swapE:
	.zero		1
.L_7:


//--------------------- .nv.constant0._ZN7cutlass13device_kernelINS_4gemm6kernel13GemmUniversalIN4cute5tupleIJiiiiEEENS1_10collective13CollectiveMmaINS1_37MainloopSm90TmaGmmaWarpSpecializedFP8ILi22ENS5_IJNS4_1CILi1EEENSA_ILi2EEESB_EEENS1_35KernelTmaWarpSpecializedCooperativeEEENS5_IJNSA_ILi256EEENSA_ILi64EEENSA_ILi32EEEEEENS_12float_e5m2_tENS5_IJlSB_lEEESK_SL_NS4_8TiledMMAINS4_8MMA_AtomIJNS4_4SM904GMMA30MMA_64x64x32_F32E5M2E5M2_SS_TNILNSP_7ScaleInE1ELSR_1EEEEEENS4_6LayoutINS5_IJSC_SB_SB_EEENS5_IJSB_NSA_ILi0EEESW_EEEEENS5_IJNS4_10UnderscoreESZ_SZ_EEEEENS4_23SM90_TMA_LOAD_MULTICASTENS4_14ComposedLayoutINS4_7SwizzleILi1ELi4ELi3EEENS4_18smem_ptr_flag_bitsILi8EEENSU_INS5_IJNSA_ILi8EEESI_EEENS5_IJSI_SB_EEEEEEEvNS4_8identityENS4_13SM90_TMA_LOADES1C_vS1D_EENS_8epilogue10collective6detail29Sm90TmaWarpSpecializedAdapterINS1H_15DefaultEpilogueISK_SL_SL_NS1G_6thread17LinearCombinationISK_Li1EffLNS1L_9ScaleType4KindE0ELNS_15FloatRoundStyleE2ESK_EENS1_15EpilogueDefaultEEEEEvvEEEEvNT_6ParamsE --------------------------
	.section	.nv.constant0._ZN7cutlass13device_kernelINS_4gemm6kernel13GemmUniversalIN4cute5tupleIJiiiiEEENS1_10collective13CollectiveMmaINS1_37MainloopSm90TmaGmmaWarpSpecializedFP8ILi22ENS5_IJNS4_1CILi1EEENSA_ILi2EEESB_EEENS1_35KernelTmaWarpSpecializedCooperativeEEENS5_IJNSA_ILi256EEENSA_ILi64EEENSA_ILi32EEEEEENS_12float_e5m2_tENS5_IJlSB_lEEESK_SL_NS4_8TiledMMAINS4_8MMA_AtomIJNS4_4SM904GMMA30MMA_64x64x32_F32E5M2E5M2_SS_TNILNSP_7ScaleInE1ELSR_1EEEEEENS4_6LayoutINS5_IJSC_SB_SB_EEENS5_IJSB_NSA_ILi0EEESW_EEEEENS5_IJNS4_10UnderscoreESZ_SZ_EEEEENS4_23SM90_TMA_LOAD_MULTICASTENS4_14ComposedLayoutINS4_7SwizzleILi1ELi4ELi3EEENS4_18smem_ptr_flag_bitsILi8EEENSU_INS5_IJNSA_ILi8EEESI_EEENS5_IJSI_SB_EEEEEEEvNS4_8identityENS4_13SM90_TMA_LOADES1C_vS1D_EENS_8epilogue10collective6detail29Sm90TmaWarpSpecializedAdapterINS1H_15DefaultEpilogueISK_SL_SL_NS1G_6thread17LinearCombinationISK_Li1EffLNS1L_9ScaleType4KindE0ELNS_15FloatRoundStyleE2ESK_EENS1_15EpilogueDefaultEEEEEvvEEEEvNT_6ParamsE,"a",@progbits
	.sectionflags	@""
	.align	4
.nv.constant0._ZN7cutlass13device_kernelINS_4gemm6kernel13GemmUniversalIN4cute5tupleIJiiiiEEENS1_10collective13CollectiveMmaINS1_37MainloopSm90TmaGmmaWarpSpecializedFP8ILi22ENS5_IJNS4_1CILi1EEENSA_ILi2EEESB_EEENS1_35KernelTmaWarpSpecializedCooperativeEEENS5_IJNSA_ILi256EEENSA_ILi64EEENSA_ILi32EEEEEENS_12float_e5m2_tENS5_IJlSB_lEEESK_SL_NS4_8TiledMMAINS4_8MMA_AtomIJNS4_4SM904GMMA30MMA_64x64x32_F32E5M2E5M2_SS_TNILNSP_7ScaleInE1ELSR_1EEEEEENS4_6LayoutINS5_IJSC_SB_SB_EEENS5_IJSB_NSA_ILi0EEESW_EEEEENS5_IJNS4_10UnderscoreESZ_SZ_EEEEENS4_23SM90_TMA_LOAD_MULTICASTENS4_14ComposedLayoutINS4_7SwizzleILi1ELi4ELi3EEENS4_18smem_ptr_flag_bitsILi8EEENSU_INS5_IJNSA_ILi8EEESI_EEENS5_IJSI_SB_EEEEEEEvNS4_8identityENS4_13SM90_TMA_LOADES1C_vS1D_EENS_8epilogue10collective6detail29Sm90TmaWarpSpecializedAdapterINS1H_15DefaultEpilogueISK_SL_SL_NS1G_6thread17LinearCombinationISK_Li1EffLNS1L_9ScaleType4KindE0ELNS_15FloatRoundStyleE2ESK_EENS1_15EpilogueDefaultEEEEEvvEEEEvNT_6ParamsE:
	.zero		1664


//--------------------- SYMBOLS --------------------------

	.type		.nv.reservedSmem.offset0,@object
	.size		.nv.reservedSmem.offset0,0x4
